//
// Generated by NVIDIA NVVM Compiler
//
// Compiler Build ID: CL-36424714
// Cuda compilation tools, release 13.0, V13.0.88
// Based on NVVM 20.0.0
//

.version 9.0
.target sm_100
.address_size 64

	// .globl	_Z16lu_kernel_directPfiPj
.extern .func  (.param .b32 func_retval0) vprintf
(
	.param .b64 vprintf_param_0,
	.param .b64 vprintf_param_1
)
;
.global .align 1 .b8 $str[30] = {226, 154, 160, 239, 184, 143, 32, 90, 101, 114, 111, 32, 99, 111, 108, 117, 109, 110, 32, 97, 116, 32, 107, 32, 61, 32, 37, 100, 10};

.visible .entry _Z16lu_kernel_directPfiPj(
	.param .u64 .ptr .align 1 _Z16lu_kernel_directPfiPj_param_0,
	.param .u32 _Z16lu_kernel_directPfiPj_param_1,
	.param .u64 .ptr .align 1 _Z16lu_kernel_directPfiPj_param_2
)
{
	.local .align 8 .b8 	__local_depot0[8];
	.reg .b64 	%SP;
	.reg .b64 	%SPL;
	.reg .pred 	%p<64>;
	.reg .b16 	%rs<27>;
	.reg .b32 	%r<284>;
	.reg .b32 	%f<255>;
	.reg .b64 	%rd<148>;

	mov.u64 	%SPL, __local_depot0;
	cvta.local.u64 	%SP, %SPL;
	ld.param.u64 	%rd8, [_Z16lu_kernel_directPfiPj_param_0];
	ld.param.u32 	%r114, [_Z16lu_kernel_directPfiPj_param_1];
	mov.u32 	%r115, %tid.x;
	setp.ne.s32 	%p1, %r115, 0;
	@%p1 bra 	$L__BB0_49;
	cvta.to.global.u64 	%rd1, %rd8;
	mov.u32 	%r1, %ctaid.x;
	// begin inline asm
	mov.u64 	%rd10, %clock64;
	// end inline asm
	add.s32 	%r2, %r114, -1;
	setp.lt.s32 	%p2, %r114, 2;
	@%p2 bra 	$L__BB0_47;
	mul.lo.s32 	%r117, %r114, %r1;
	mul.lo.s32 	%r118, %r117, %r114;
	mul.wide.s32 	%rd11, %r118, 4;
	add.s64 	%rd3, %rd1, %rd11;
	and.b32  	%r3, %r114, 15;
	and.b32  	%r4, %r114, 7;
	and.b32  	%r5, %r114, 2147483632;
	and.b32  	%r6, %r114, 3;
	mov.b32 	%r243, 0;
	mov.b16 	%rs24, 0;
	cvt.u16.u32 	%rs12, %r114;
	mov.u16 	%rs25, %rs24;
	mov.u16 	%rs26, %rs24;
$L__BB0_3:
	not.b16 	%rs11, %rs25;
	add.s16 	%rs13, %rs11, %rs12;
	cvt.u32.u16 	%r120, %rs13;
	and.b32  	%r8, %r120, 7;
	sub.s32 	%r121, %r114, %r243;
	add.s32 	%r9, %r121, -2;
	mul.lo.s32 	%r10, %r243, %r114;
	add.s32 	%r122, %r10, %r243;
	mul.wide.u32 	%rd12, %r122, 4;
	add.s64 	%rd4, %rd3, %rd12;
	ld.global.f32 	%f17, [%rd4];
	abs.f32 	%f254, %f17;
	add.s32 	%r11, %r243, 1;
	setp.lt.u32 	%p3, %r9, 15;
	mov.u32 	%r267, %r11;
	mov.u32 	%r272, %r243;
	@%p3 bra 	$L__BB0_7;
	add.s32 	%r123, %r243, 2;
	mad.lo.s32 	%r260, %r114, %r123, %r243;
	add.s32 	%r124, %r243, 3;
	mad.lo.s32 	%r259, %r114, %r124, %r243;
	add.s32 	%r125, %r243, 4;
	mad.lo.s32 	%r258, %r114, %r125, %r243;
	add.s32 	%r126, %r243, 5;
	mad.lo.s32 	%r257, %r114, %r126, %r243;
	add.s32 	%r127, %r243, 6;
	mad.lo.s32 	%r256, %r114, %r127, %r243;
	add.s32 	%r128, %r243, 7;
	mad.lo.s32 	%r255, %r114, %r128, %r243;
	add.s32 	%r129, %r243, 8;
	mad.lo.s32 	%r254, %r114, %r129, %r243;
	add.s32 	%r130, %r243, 9;
	mad.lo.s32 	%r253, %r114, %r130, %r243;
	add.s32 	%r131, %r243, 10;
	mad.lo.s32 	%r252, %r114, %r131, %r243;
	add.s32 	%r132, %r243, 11;
	mad.lo.s32 	%r251, %r114, %r132, %r243;
	add.s32 	%r133, %r243, 12;
	mad.lo.s32 	%r250, %r114, %r133, %r243;
	add.s32 	%r134, %r243, 13;
	mad.lo.s32 	%r249, %r114, %r134, %r243;
	add.s32 	%r135, %r243, 14;
	mad.lo.s32 	%r248, %r114, %r135, %r243;
	add.s32 	%r136, %r243, 15;
	mad.lo.s32 	%r247, %r114, %r136, %r243;
	add.s32 	%r137, %r243, 16;
	mad.lo.s32 	%r246, %r114, %r137, %r243;
	mad.lo.s32 	%r245, %r114, %r11, %r243;
	sub.s32 	%r138, %r2, %r243;
	and.b32  	%r139, %r138, -16;
	neg.s32 	%r244, %r139;
	mov.u32 	%r261, %r243;
	mov.u32 	%r272, %r243;
$L__BB0_5:
	.pragma "nounroll";
	add.s32 	%r140, %r261, 1;
	mul.wide.u32 	%rd13, %r245, 4;
	add.s64 	%rd14, %rd3, %rd13;
	ld.global.f32 	%f18, [%rd14];
	abs.f32 	%f19, %f18;
	setp.gt.f32 	%p4, %f19, %f254;
	selp.b32 	%r141, %r140, %r272, %p4;
	selp.f32 	%f20, %f19, %f254, %p4;
	mul.wide.u32 	%rd15, %r260, 4;
	add.s64 	%rd16, %rd3, %rd15;
	ld.global.f32 	%f21, [%rd16];
	abs.f32 	%f22, %f21;
	setp.gt.f32 	%p5, %f22, %f20;
	add.s32 	%r142, %r261, 2;
	selp.b32 	%r143, %r142, %r141, %p5;
	selp.f32 	%f23, %f22, %f20, %p5;
	mul.wide.u32 	%rd17, %r259, 4;
	add.s64 	%rd18, %rd3, %rd17;
	ld.global.f32 	%f24, [%rd18];
	abs.f32 	%f25, %f24;
	setp.gt.f32 	%p6, %f25, %f23;
	add.s32 	%r144, %r261, 3;
	selp.b32 	%r145, %r144, %r143, %p6;
	selp.f32 	%f26, %f25, %f23, %p6;
	mul.wide.u32 	%rd19, %r258, 4;
	add.s64 	%rd20, %rd3, %rd19;
	ld.global.f32 	%f27, [%rd20];
	abs.f32 	%f28, %f27;
	setp.gt.f32 	%p7, %f28, %f26;
	add.s32 	%r146, %r261, 4;
	selp.b32 	%r147, %r146, %r145, %p7;
	selp.f32 	%f29, %f28, %f26, %p7;
	mul.wide.u32 	%rd21, %r257, 4;
	add.s64 	%rd22, %rd3, %rd21;
	ld.global.f32 	%f30, [%rd22];
	abs.f32 	%f31, %f30;
	setp.gt.f32 	%p8, %f31, %f29;
	add.s32 	%r148, %r261, 5;
	selp.b32 	%r149, %r148, %r147, %p8;
	selp.f32 	%f32, %f31, %f29, %p8;
	mul.wide.u32 	%rd23, %r256, 4;
	add.s64 	%rd24, %rd3, %rd23;
	ld.global.f32 	%f33, [%rd24];
	abs.f32 	%f34, %f33;
	setp.gt.f32 	%p9, %f34, %f32;
	add.s32 	%r150, %r261, 6;
	selp.b32 	%r151, %r150, %r149, %p9;
	selp.f32 	%f35, %f34, %f32, %p9;
	mul.wide.u32 	%rd25, %r255, 4;
	add.s64 	%rd26, %rd3, %rd25;
	ld.global.f32 	%f36, [%rd26];
	abs.f32 	%f37, %f36;
	setp.gt.f32 	%p10, %f37, %f35;
	add.s32 	%r152, %r261, 7;
	selp.b32 	%r153, %r152, %r151, %p10;
	selp.f32 	%f38, %f37, %f35, %p10;
	mul.wide.u32 	%rd27, %r254, 4;
	add.s64 	%rd28, %rd3, %rd27;
	ld.global.f32 	%f39, [%rd28];
	abs.f32 	%f40, %f39;
	setp.gt.f32 	%p11, %f40, %f38;
	add.s32 	%r154, %r261, 8;
	selp.b32 	%r155, %r154, %r153, %p11;
	selp.f32 	%f41, %f40, %f38, %p11;
	mul.wide.u32 	%rd29, %r253, 4;
	add.s64 	%rd30, %rd3, %rd29;
	ld.global.f32 	%f42, [%rd30];
	abs.f32 	%f43, %f42;
	setp.gt.f32 	%p12, %f43, %f41;
	add.s32 	%r156, %r261, 9;
	selp.b32 	%r157, %r156, %r155, %p12;
	selp.f32 	%f44, %f43, %f41, %p12;
	mul.wide.u32 	%rd31, %r252, 4;
	add.s64 	%rd32, %rd3, %rd31;
	ld.global.f32 	%f45, [%rd32];
	abs.f32 	%f46, %f45;
	setp.gt.f32 	%p13, %f46, %f44;
	add.s32 	%r158, %r261, 10;
	selp.b32 	%r159, %r158, %r157, %p13;
	selp.f32 	%f47, %f46, %f44, %p13;
	mul.wide.u32 	%rd33, %r251, 4;
	add.s64 	%rd34, %rd3, %rd33;
	ld.global.f32 	%f48, [%rd34];
	abs.f32 	%f49, %f48;
	setp.gt.f32 	%p14, %f49, %f47;
	add.s32 	%r160, %r261, 11;
	selp.b32 	%r161, %r160, %r159, %p14;
	selp.f32 	%f50, %f49, %f47, %p14;
	mul.wide.u32 	%rd35, %r250, 4;
	add.s64 	%rd36, %rd3, %rd35;
	ld.global.f32 	%f51, [%rd36];
	abs.f32 	%f52, %f51;
	setp.gt.f32 	%p15, %f52, %f50;
	add.s32 	%r162, %r261, 12;
	selp.b32 	%r163, %r162, %r161, %p15;
	selp.f32 	%f53, %f52, %f50, %p15;
	mul.wide.u32 	%rd37, %r249, 4;
	add.s64 	%rd38, %rd3, %rd37;
	ld.global.f32 	%f54, [%rd38];
	abs.f32 	%f55, %f54;
	setp.gt.f32 	%p16, %f55, %f53;
	add.s32 	%r164, %r261, 13;
	selp.b32 	%r165, %r164, %r163, %p16;
	selp.f32 	%f56, %f55, %f53, %p16;
	mul.wide.u32 	%rd39, %r248, 4;
	add.s64 	%rd40, %rd3, %rd39;
	ld.global.f32 	%f57, [%rd40];
	abs.f32 	%f58, %f57;
	setp.gt.f32 	%p17, %f58, %f56;
	add.s32 	%r166, %r261, 14;
	selp.b32 	%r167, %r166, %r165, %p17;
	selp.f32 	%f59, %f58, %f56, %p17;
	mul.wide.u32 	%rd41, %r247, 4;
	add.s64 	%rd42, %rd3, %rd41;
	ld.global.f32 	%f60, [%rd42];
	abs.f32 	%f61, %f60;
	setp.gt.f32 	%p18, %f61, %f59;
	add.s32 	%r168, %r261, 15;
	selp.b32 	%r169, %r168, %r167, %p18;
	selp.f32 	%f62, %f61, %f59, %p18;
	mul.wide.u32 	%rd43, %r246, 4;
	add.s64 	%rd44, %rd3, %rd43;
	ld.global.f32 	%f63, [%rd44];
	abs.f32 	%f64, %f63;
	setp.gt.f32 	%p19, %f64, %f62;
	add.s32 	%r261, %r261, 16;
	selp.b32 	%r272, %r261, %r169, %p19;
	selp.f32 	%f254, %f64, %f62, %p19;
	shl.b32 	%r170, %r114, 4;
	add.s32 	%r260, %r260, %r170;
	add.s32 	%r259, %r259, %r170;
	add.s32 	%r258, %r258, %r170;
	add.s32 	%r257, %r257, %r170;
	add.s32 	%r256, %r256, %r170;
	add.s32 	%r255, %r255, %r170;
	add.s32 	%r254, %r254, %r170;
	add.s32 	%r253, %r253, %r170;
	add.s32 	%r252, %r252, %r170;
	add.s32 	%r251, %r251, %r170;
	add.s32 	%r250, %r250, %r170;
	add.s32 	%r249, %r249, %r170;
	add.s32 	%r248, %r248, %r170;
	add.s32 	%r247, %r247, %r170;
	add.s32 	%r246, %r246, %r170;
	add.s32 	%r245, %r245, %r170;
	add.s32 	%r244, %r244, 16;
	setp.ne.s32 	%p20, %r244, 0;
	@%p20 bra 	$L__BB0_5;
	add.s32 	%r267, %r261, 1;
$L__BB0_7:
	add.s32 	%r71, %r8, -1;
	sub.s32 	%r72, %r2, %r243;
	and.b32  	%r171, %r72, 15;
	setp.eq.s32 	%p21, %r171, 0;
	@%p21 bra 	$L__BB0_17;
	not.b16 	%rs14, %rs26;
	cvt.u16.u32 	%rs15, %r114;
	add.s16 	%rs16, %rs14, %rs15;
	cvt.u32.u16 	%r173, %rs16;
	and.b32  	%r73, %r173, 15;
	add.s32 	%r174, %r73, -1;
	setp.lt.u32 	%p22, %r174, 7;
	@%p22 bra 	$L__BB0_10;
	mad.lo.s32 	%r175, %r267, %r114, %r243;
	mul.wide.u32 	%rd45, %r175, 4;
	add.s64 	%rd46, %rd3, %rd45;
	ld.global.f32 	%f66, [%rd46];
	abs.f32 	%f67, %f66;
	setp.gt.f32 	%p23, %f67, %f254;
	selp.b32 	%r176, %r267, %r272, %p23;
	selp.f32 	%f68, %f67, %f254, %p23;
	add.s32 	%r177, %r267, 1;
	add.s32 	%r178, %r175, %r114;
	mul.wide.u32 	%rd47, %r178, 4;
	add.s64 	%rd48, %rd3, %rd47;
	ld.global.f32 	%f69, [%rd48];
	abs.f32 	%f70, %f69;
	setp.gt.f32 	%p24, %f70, %f68;
	selp.b32 	%r179, %r177, %r176, %p24;
	selp.f32 	%f71, %f70, %f68, %p24;
	add.s32 	%r180, %r267, 2;
	add.s32 	%r181, %r178, %r114;
	mul.wide.u32 	%rd49, %r181, 4;
	add.s64 	%rd50, %rd3, %rd49;
	ld.global.f32 	%f72, [%rd50];
	abs.f32 	%f73, %f72;
	setp.gt.f32 	%p25, %f73, %f71;
	selp.b32 	%r182, %r180, %r179, %p25;
	selp.f32 	%f74, %f73, %f71, %p25;
	add.s32 	%r183, %r267, 3;
	add.s32 	%r184, %r181, %r114;
	mul.wide.u32 	%rd51, %r184, 4;
	add.s64 	%rd52, %rd3, %rd51;
	ld.global.f32 	%f75, [%rd52];
	abs.f32 	%f76, %f75;
	setp.gt.f32 	%p26, %f76, %f74;
	selp.b32 	%r185, %r183, %r182, %p26;
	selp.f32 	%f77, %f76, %f74, %p26;
	add.s32 	%r186, %r267, 4;
	add.s32 	%r187, %r184, %r114;
	mul.wide.u32 	%rd53, %r187, 4;
	add.s64 	%rd54, %rd3, %rd53;
	ld.global.f32 	%f78, [%rd54];
	abs.f32 	%f79, %f78;
	setp.gt.f32 	%p27, %f79, %f77;
	selp.b32 	%r188, %r186, %r185, %p27;
	selp.f32 	%f80, %f79, %f77, %p27;
	add.s32 	%r189, %r267, 5;
	add.s32 	%r190, %r187, %r114;
	mul.wide.u32 	%rd55, %r190, 4;
	add.s64 	%rd56, %rd3, %rd55;
	ld.global.f32 	%f81, [%rd56];
	abs.f32 	%f82, %f81;
	setp.gt.f32 	%p28, %f82, %f80;
	selp.b32 	%r191, %r189, %r188, %p28;
	selp.f32 	%f83, %f82, %f80, %p28;
	add.s32 	%r192, %r267, 6;
	add.s32 	%r193, %r190, %r114;
	mul.wide.u32 	%rd57, %r193, 4;
	add.s64 	%rd58, %rd3, %rd57;
	ld.global.f32 	%f84, [%rd58];
	abs.f32 	%f85, %f84;
	setp.gt.f32 	%p29, %f85, %f83;
	selp.b32 	%r194, %r192, %r191, %p29;
	selp.f32 	%f86, %f85, %f83, %p29;
	add.s32 	%r195, %r267, 7;
	add.s32 	%r196, %r193, %r114;
	mul.wide.u32 	%rd59, %r196, 4;
	add.s64 	%rd60, %rd3, %rd59;
	ld.global.f32 	%f87, [%rd60];
	abs.f32 	%f88, %f87;
	setp.gt.f32 	%p30, %f88, %f86;
	selp.b32 	%r272, %r195, %r194, %p30;
	selp.f32 	%f254, %f88, %f86, %p30;
	add.s32 	%r267, %r267, 8;
$L__BB0_10:
	and.b32  	%r197, %r73, 7;
	setp.eq.s32 	%p31, %r197, 0;
	@%p31 bra 	$L__BB0_17;
	and.b32  	%r79, %r8, 3;
	setp.lt.u32 	%p32, %r71, 3;
	@%p32 bra 	$L__BB0_13;
	mad.lo.s32 	%r199, %r267, %r114, %r243;
	mul.wide.u32 	%rd61, %r199, 4;
	add.s64 	%rd62, %rd3, %rd61;
	ld.global.f32 	%f90, [%rd62];
	abs.f32 	%f91, %f90;
	setp.gt.f32 	%p33, %f91, %f254;
	selp.b32 	%r200, %r267, %r272, %p33;
	selp.f32 	%f92, %f91, %f254, %p33;
	add.s32 	%r201, %r267, 1;
	add.s32 	%r202, %r199, %r114;
	mul.wide.u32 	%rd63, %r202, 4;
	add.s64 	%rd64, %rd3, %rd63;
	ld.global.f32 	%f93, [%rd64];
	abs.f32 	%f94, %f93;
	setp.gt.f32 	%p34, %f94, %f92;
	selp.b32 	%r203, %r201, %r200, %p34;
	selp.f32 	%f95, %f94, %f92, %p34;
	add.s32 	%r204, %r267, 2;
	add.s32 	%r205, %r202, %r114;
	mul.wide.u32 	%rd65, %r205, 4;
	add.s64 	%rd66, %rd3, %rd65;
	ld.global.f32 	%f96, [%rd66];
	abs.f32 	%f97, %f96;
	setp.gt.f32 	%p35, %f97, %f95;
	selp.b32 	%r206, %r204, %r203, %p35;
	selp.f32 	%f98, %f97, %f95, %p35;
	add.s32 	%r207, %r267, 3;
	add.s32 	%r208, %r205, %r114;
	mul.wide.u32 	%rd67, %r208, 4;
	add.s64 	%rd68, %rd3, %rd67;
	ld.global.f32 	%f99, [%rd68];
	abs.f32 	%f100, %f99;
	setp.gt.f32 	%p36, %f100, %f98;
	selp.b32 	%r272, %r207, %r206, %p36;
	selp.f32 	%f254, %f100, %f98, %p36;
	add.s32 	%r267, %r267, 4;
$L__BB0_13:
	setp.eq.s32 	%p37, %r79, 0;
	@%p37 bra 	$L__BB0_17;
	mad.lo.s32 	%r85, %r267, %r114, %r243;
	mul.wide.u32 	%rd69, %r85, 4;
	add.s64 	%rd70, %rd3, %rd69;
	ld.global.f32 	%f101, [%rd70];
	abs.f32 	%f102, %f101;
	setp.gt.f32 	%p38, %f102, %f254;
	selp.b32 	%r272, %r267, %r272, %p38;
	selp.f32 	%f254, %f102, %f254, %p38;
	setp.eq.s32 	%p39, %r79, 1;
	@%p39 bra 	$L__BB0_17;
	add.s32 	%r209, %r267, 1;
	add.s32 	%r87, %r85, %r114;
	mul.wide.u32 	%rd71, %r87, 4;
	add.s64 	%rd72, %rd3, %rd71;
	ld.global.f32 	%f103, [%rd72];
	abs.f32 	%f104, %f103;
	setp.gt.f32 	%p40, %f104, %f254;
	selp.b32 	%r272, %r209, %r272, %p40;
	selp.f32 	%f254, %f104, %f254, %p40;
	setp.eq.s32 	%p41, %r79, 2;
	@%p41 bra 	$L__BB0_17;
	add.s32 	%r210, %r267, 2;
	add.s32 	%r211, %r87, %r114;
	mul.wide.u32 	%rd73, %r211, 4;
	add.s64 	%rd74, %rd3, %rd73;
	ld.global.f32 	%f105, [%rd74];
	abs.f32 	%f106, %f105;
	setp.gt.f32 	%p42, %f106, %f254;
	selp.b32 	%r272, %r210, %r272, %p42;
	selp.f32 	%f254, %f106, %f254, %p42;
$L__BB0_17:
	setp.neu.f32 	%p43, %f254, 0f00000000;
	@%p43 bra 	$L__BB0_19;
	add.u64 	%rd140, %SP, 0;
	add.u64 	%rd141, %SPL, 0;
	st.local.u32 	[%rd141], %r243;
	mov.u64 	%rd142, $str;
	cvta.global.u64 	%rd143, %rd142;
	{ // callseq 0, 0
	.param .b64 param0;
	st.param.b64 	[param0], %rd143;
	.param .b64 param1;
	st.param.b64 	[param1], %rd140;
	.param .b32 retval0;
	call.uni (retval0), 
	vprintf, 
	(
	param0, 
	param1
	);
	ld.param.b32 	%r241, [retval0];
	} // callseq 0
	mov.b32 	%r283, 0;
	bra.uni 	$L__BB0_48;
$L__BB0_19:
	setp.eq.s32 	%p44, %r272, %r243;
	@%p44 bra 	$L__BB0_33;
	setp.lt.u32 	%p45, %r2, 15;
	mul.lo.s32 	%r91, %r272, %r114;
	mov.b32 	%r275, 0;
	@%p45 bra 	$L__BB0_23;
	mov.b32 	%r273, 0;
$L__BB0_22:
	.pragma "nounroll";
	add.s32 	%r214, %r273, %r10;
	mul.wide.u32 	%rd75, %r214, 4;
	add.s64 	%rd76, %rd3, %rd75;
	ld.global.f32 	%f107, [%rd76];
	add.s32 	%r215, %r273, %r91;
	mul.wide.s32 	%rd77, %r215, 4;
	add.s64 	%rd78, %rd3, %rd77;
	ld.global.f32 	%f108, [%rd78];
	st.global.f32 	[%rd76], %f108;
	st.global.f32 	[%rd78], %f107;
	ld.global.f32 	%f109, [%rd76+4];
	ld.global.f32 	%f110, [%rd78+4];
	st.global.f32 	[%rd76+4], %f110;
	st.global.f32 	[%rd78+4], %f109;
	ld.global.f32 	%f111, [%rd76+8];
	ld.global.f32 	%f112, [%rd78+8];
	st.global.f32 	[%rd76+8], %f112;
	st.global.f32 	[%rd78+8], %f111;
	ld.global.f32 	%f113, [%rd76+12];
	ld.global.f32 	%f114, [%rd78+12];
	st.global.f32 	[%rd76+12], %f114;
	st.global.f32 	[%rd78+12], %f113;
	ld.global.f32 	%f115, [%rd76+16];
	ld.global.f32 	%f116, [%rd78+16];
	st.global.f32 	[%rd76+16], %f116;
	st.global.f32 	[%rd78+16], %f115;
	ld.global.f32 	%f117, [%rd76+20];
	ld.global.f32 	%f118, [%rd78+20];
	st.global.f32 	[%rd76+20], %f118;
	st.global.f32 	[%rd78+20], %f117;
	ld.global.f32 	%f119, [%rd76+24];
	ld.global.f32 	%f120, [%rd78+24];
	st.global.f32 	[%rd76+24], %f120;
	st.global.f32 	[%rd78+24], %f119;
	ld.global.f32 	%f121, [%rd76+28];
	ld.global.f32 	%f122, [%rd78+28];
	st.global.f32 	[%rd76+28], %f122;
	st.global.f32 	[%rd78+28], %f121;
	ld.global.f32 	%f123, [%rd76+32];
	ld.global.f32 	%f124, [%rd78+32];
	st.global.f32 	[%rd76+32], %f124;
	st.global.f32 	[%rd78+32], %f123;
	ld.global.f32 	%f125, [%rd76+36];
	ld.global.f32 	%f126, [%rd78+36];
	st.global.f32 	[%rd76+36], %f126;
	st.global.f32 	[%rd78+36], %f125;
	ld.global.f32 	%f127, [%rd76+40];
	ld.global.f32 	%f128, [%rd78+40];
	st.global.f32 	[%rd76+40], %f128;
	st.global.f32 	[%rd78+40], %f127;
	ld.global.f32 	%f129, [%rd76+44];
	ld.global.f32 	%f130, [%rd78+44];
	st.global.f32 	[%rd76+44], %f130;
	st.global.f32 	[%rd78+44], %f129;
	ld.global.f32 	%f131, [%rd76+48];
	ld.global.f32 	%f132, [%rd78+48];
	st.global.f32 	[%rd76+48], %f132;
	st.global.f32 	[%rd78+48], %f131;
	ld.global.f32 	%f133, [%rd76+52];
	ld.global.f32 	%f134, [%rd78+52];
	st.global.f32 	[%rd76+52], %f134;
	st.global.f32 	[%rd78+52], %f133;
	ld.global.f32 	%f135, [%rd76+56];
	ld.global.f32 	%f136, [%rd78+56];
	st.global.f32 	[%rd76+56], %f136;
	st.global.f32 	[%rd78+56], %f135;
	ld.global.f32 	%f137, [%rd76+60];
	ld.global.f32 	%f138, [%rd78+60];
	st.global.f32 	[%rd76+60], %f138;
	st.global.f32 	[%rd78+60], %f137;
	add.s32 	%r273, %r273, 16;
	setp.ne.s32 	%p46, %r273, %r5;
	mov.u32 	%r275, %r5;
	@%p46 bra 	$L__BB0_22;
$L__BB0_23:
	setp.eq.s32 	%p47, %r3, 0;
	@%p47 bra 	$L__BB0_33;
	add.s32 	%r216, %r3, -1;
	setp.lt.u32 	%p48, %r216, 7;
	@%p48 bra 	$L__BB0_26;
	add.s32 	%r217, %r275, %r10;
	mul.wide.u32 	%rd79, %r217, 4;
	add.s64 	%rd80, %rd3, %rd79;
	ld.global.f32 	%f139, [%rd80];
	add.s32 	%r218, %r275, %r91;
	mul.wide.s32 	%rd81, %r218, 4;
	add.s64 	%rd82, %rd3, %rd81;
	ld.global.f32 	%f140, [%rd82];
	st.global.f32 	[%rd80], %f140;
	st.global.f32 	[%rd82], %f139;
	cvt.u64.u32 	%rd83, %r10;
	cvt.u64.u32 	%rd84, %r275;
	add.s64 	%rd85, %rd84, %rd83;
	shl.b64 	%rd86, %rd85, 2;
	add.s64 	%rd87, %rd3, %rd86;
	ld.global.f32 	%f141, [%rd87+4];
	ld.global.f32 	%f142, [%rd82+4];
	st.global.f32 	[%rd87+4], %f142;
	st.global.f32 	[%rd82+4], %f141;
	ld.global.f32 	%f143, [%rd87+8];
	ld.global.f32 	%f144, [%rd82+8];
	st.global.f32 	[%rd87+8], %f144;
	st.global.f32 	[%rd82+8], %f143;
	ld.global.f32 	%f145, [%rd87+12];
	ld.global.f32 	%f146, [%rd82+12];
	st.global.f32 	[%rd87+12], %f146;
	st.global.f32 	[%rd82+12], %f145;
	ld.global.f32 	%f147, [%rd87+16];
	ld.global.f32 	%f148, [%rd82+16];
	st.global.f32 	[%rd87+16], %f148;
	st.global.f32 	[%rd82+16], %f147;
	ld.global.f32 	%f149, [%rd87+20];
	ld.global.f32 	%f150, [%rd82+20];
	st.global.f32 	[%rd87+20], %f150;
	st.global.f32 	[%rd82+20], %f149;
	ld.global.f32 	%f151, [%rd87+24];
	ld.global.f32 	%f152, [%rd82+24];
	st.global.f32 	[%rd87+24], %f152;
	st.global.f32 	[%rd82+24], %f151;
	ld.global.f32 	%f153, [%rd87+28];
	ld.global.f32 	%f154, [%rd82+28];
	st.global.f32 	[%rd87+28], %f154;
	st.global.f32 	[%rd82+28], %f153;
	add.s32 	%r275, %r275, 8;
$L__BB0_26:
	setp.eq.s32 	%p49, %r4, 0;
	@%p49 bra 	$L__BB0_33;
	add.s32 	%r219, %r4, -1;
	setp.lt.u32 	%p50, %r219, 3;
	@%p50 bra 	$L__BB0_29;
	add.s32 	%r220, %r275, %r10;
	mul.wide.u32 	%rd88, %r220, 4;
	add.s64 	%rd89, %rd3, %rd88;
	ld.global.f32 	%f155, [%rd89];
	add.s32 	%r221, %r275, %r91;
	mul.wide.s32 	%rd90, %r221, 4;
	add.s64 	%rd91, %rd3, %rd90;
	ld.global.f32 	%f156, [%rd91];
	st.global.f32 	[%rd89], %f156;
	st.global.f32 	[%rd91], %f155;
	cvt.u64.u32 	%rd92, %r10;
	cvt.u64.u32 	%rd93, %r275;
	add.s64 	%rd94, %rd93, %rd92;
	shl.b64 	%rd95, %rd94, 2;
	add.s64 	%rd96, %rd3, %rd95;
	ld.global.f32 	%f157, [%rd96+4];
	ld.global.f32 	%f158, [%rd91+4];
	st.global.f32 	[%rd96+4], %f158;
	st.global.f32 	[%rd91+4], %f157;
	ld.global.f32 	%f159, [%rd96+8];
	ld.global.f32 	%f160, [%rd91+8];
	st.global.f32 	[%rd96+8], %f160;
	st.global.f32 	[%rd91+8], %f159;
	ld.global.f32 	%f161, [%rd96+12];
	ld.global.f32 	%f162, [%rd91+12];
	st.global.f32 	[%rd96+12], %f162;
	st.global.f32 	[%rd91+12], %f161;
	add.s32 	%r275, %r275, 4;
$L__BB0_29:
	setp.eq.s32 	%p51, %r6, 0;
	@%p51 bra 	$L__BB0_33;
	setp.eq.s32 	%p52, %r6, 1;
	add.s32 	%r222, %r275, %r10;
	mul.wide.u32 	%rd97, %r222, 4;
	add.s64 	%rd98, %rd3, %rd97;
	ld.global.f32 	%f163, [%rd98];
	add.s32 	%r223, %r275, %r91;
	mul.wide.s32 	%rd99, %r223, 4;
	add.s64 	%rd5, %rd3, %rd99;
	ld.global.f32 	%f164, [%rd5];
	st.global.f32 	[%rd98], %f164;
	st.global.f32 	[%rd5], %f163;
	@%p52 bra 	$L__BB0_33;
	setp.eq.s32 	%p53, %r6, 2;
	cvt.u64.u32 	%rd100, %r10;
	cvt.u64.u32 	%rd101, %r275;
	add.s64 	%rd102, %rd101, %rd100;
	shl.b64 	%rd103, %rd102, 2;
	add.s64 	%rd6, %rd3, %rd103;
	ld.global.f32 	%f165, [%rd6+4];
	ld.global.f32 	%f166, [%rd5+4];
	st.global.f32 	[%rd6+4], %f166;
	st.global.f32 	[%rd5+4], %f165;
	@%p53 bra 	$L__BB0_33;
	ld.global.f32 	%f167, [%rd6+8];
	ld.global.f32 	%f168, [%rd5+8];
	st.global.f32 	[%rd6+8], %f168;
	st.global.f32 	[%rd5+8], %f167;
$L__BB0_33:
	and.b32  	%r99, %r72, -8;
	cvt.u64.u32 	%rd126, %r10;
	mov.u32 	%r280, %r11;
	bra.uni 	$L__BB0_43;
$L__BB0_34:
	and.b32  	%r229, %r72, 7;
	setp.eq.s32 	%p56, %r229, 0;
	@%p56 bra 	$L__BB0_42;
	setp.lt.u32 	%p57, %r71, 3;
	@%p57 bra 	$L__BB0_37;
	ld.global.f32 	%f212, [%rd7];
	add.s32 	%r230, %r281, %r10;
	mul.wide.u32 	%rd109, %r230, 4;
	add.s64 	%rd110, %rd3, %rd109;
	ld.global.f32 	%f213, [%rd110];
	mul.f32 	%f214, %f212, %f213;
	add.s32 	%r231, %r281, %r107;
	mul.wide.u32 	%rd111, %r231, 4;
	add.s64 	%rd112, %rd3, %rd111;
	ld.global.f32 	%f215, [%rd112];
	sub.f32 	%f216, %f215, %f214;
	st.global.f32 	[%rd112], %f216;
	ld.global.f32 	%f217, [%rd7];
	cvt.u64.u32 	%rd114, %r281;
	add.s64 	%rd115, %rd114, %rd126;
	shl.b64 	%rd116, %rd115, 2;
	add.s64 	%rd117, %rd3, %rd116;
	ld.global.f32 	%f218, [%rd117+4];
	mul.f32 	%f219, %f217, %f218;
	cvt.u64.u32 	%rd118, %r107;
	add.s64 	%rd119, %rd114, %rd118;
	shl.b64 	%rd120, %rd119, 2;
	add.s64 	%rd121, %rd3, %rd120;
	ld.global.f32 	%f220, [%rd121+4];
	sub.f32 	%f221, %f220, %f219;
	st.global.f32 	[%rd121+4], %f221;
	ld.global.f32 	%f222, [%rd7];
	ld.global.f32 	%f223, [%rd117+8];
	mul.f32 	%f224, %f222, %f223;
	ld.global.f32 	%f225, [%rd121+8];
	sub.f32 	%f226, %f225, %f224;
	st.global.f32 	[%rd121+8], %f226;
	ld.global.f32 	%f227, [%rd7];
	ld.global.f32 	%f228, [%rd117+12];
	mul.f32 	%f229, %f227, %f228;
	ld.global.f32 	%f230, [%rd121+12];
	sub.f32 	%f231, %f230, %f229;
	st.global.f32 	[%rd121+12], %f231;
	add.s32 	%r281, %r281, 4;
$L__BB0_37:
	not.b16 	%rs17, %rs25;
	cvt.u16.u32 	%rs18, %r114;
	add.s16 	%rs19, %rs17, %rs18;
	cvt.u32.u16 	%r232, %rs19;
	and.b32  	%r233, %r232, 3;
	setp.eq.s32 	%p58, %r233, 0;
	@%p58 bra 	$L__BB0_42;
	xor.b16  	%rs20, %rs24, 3;
	add.s16 	%rs4, %rs20, %rs18;
	and.b16  	%rs22, %rs4, 3;
	setp.eq.s16 	%p59, %rs22, 1;
	@%p59 bra 	$L__BB0_40;
	ld.global.f32 	%f232, [%rd7];
	add.s32 	%r234, %r281, %r10;
	mul.wide.u32 	%rd122, %r234, 4;
	add.s64 	%rd123, %rd3, %rd122;
	ld.global.f32 	%f233, [%rd123];
	mul.f32 	%f234, %f232, %f233;
	add.s32 	%r235, %r281, %r107;
	mul.wide.u32 	%rd124, %r235, 4;
	add.s64 	%rd125, %rd3, %rd124;
	ld.global.f32 	%f235, [%rd125];
	sub.f32 	%f236, %f235, %f234;
	st.global.f32 	[%rd125], %f236;
	ld.global.f32 	%f237, [%rd7];
	cvt.u64.u32 	%rd127, %r281;
	add.s64 	%rd128, %rd127, %rd126;
	shl.b64 	%rd129, %rd128, 2;
	add.s64 	%rd130, %rd3, %rd129;
	ld.global.f32 	%f238, [%rd130+4];
	mul.f32 	%f239, %f237, %f238;
	cvt.u64.u32 	%rd131, %r107;
	add.s64 	%rd132, %rd127, %rd131;
	shl.b64 	%rd133, %rd132, 2;
	add.s64 	%rd134, %rd3, %rd133;
	ld.global.f32 	%f240, [%rd134+4];
	sub.f32 	%f241, %f240, %f239;
	st.global.f32 	[%rd134+4], %f241;
	add.s32 	%r281, %r281, 2;
$L__BB0_40:
	and.b16  	%rs23, %rs4, 1;
	setp.eq.b16 	%p60, %rs23, 1;
	not.pred 	%p61, %p60;
	@%p61 bra 	$L__BB0_42;
	ld.global.f32 	%f242, [%rd7];
	add.s32 	%r236, %r281, %r10;
	mul.wide.u32 	%rd135, %r236, 4;
	add.s64 	%rd136, %rd3, %rd135;
	ld.global.f32 	%f243, [%rd136];
	mul.f32 	%f244, %f242, %f243;
	add.s32 	%r237, %r281, %r107;
	mul.wide.u32 	%rd137, %r237, 4;
	add.s64 	%rd138, %rd3, %rd137;
	ld.global.f32 	%f245, [%rd138];
	sub.f32 	%f246, %f245, %f244;
	st.global.f32 	[%rd138], %f246;
$L__BB0_42:
	add.s32 	%r280, %r280, 1;
	setp.eq.s32 	%p62, %r280, %r114;
	@%p62 bra 	$L__BB0_46;
$L__BB0_43:
	setp.lt.u32 	%p54, %r9, 7;
	mul.lo.s32 	%r107, %r280, %r114;
	add.s32 	%r224, %r107, %r243;
	mul.wide.u32 	%rd104, %r224, 4;
	add.s64 	%rd7, %rd3, %rd104;
	ld.global.f32 	%f169, [%rd7];
	ld.global.f32 	%f170, [%rd4];
	div.rn.f32 	%f171, %f169, %f170;
	st.global.f32 	[%rd7], %f171;
	mov.u32 	%r281, %r11;
	@%p54 bra 	$L__BB0_34;
	mov.b32 	%r282, 0;
	mov.u32 	%r281, %r11;
$L__BB0_45:
	.pragma "nounroll";
	ld.global.f32 	%f172, [%rd7];
	add.s32 	%r226, %r281, %r10;
	mul.wide.u32 	%rd105, %r226, 4;
	add.s64 	%rd106, %rd3, %rd105;
	ld.global.f32 	%f173, [%rd106];
	mul.f32 	%f174, %f172, %f173;
	add.s32 	%r227, %r281, %r107;
	mul.wide.u32 	%rd107, %r227, 4;
	add.s64 	%rd108, %rd3, %rd107;
	ld.global.f32 	%f175, [%rd108];
	sub.f32 	%f176, %f175, %f174;
	st.global.f32 	[%rd108], %f176;
	ld.global.f32 	%f177, [%rd7];
	ld.global.f32 	%f178, [%rd106+4];
	mul.f32 	%f179, %f177, %f178;
	ld.global.f32 	%f180, [%rd108+4];
	sub.f32 	%f181, %f180, %f179;
	st.global.f32 	[%rd108+4], %f181;
	ld.global.f32 	%f182, [%rd7];
	ld.global.f32 	%f183, [%rd106+8];
	mul.f32 	%f184, %f182, %f183;
	ld.global.f32 	%f185, [%rd108+8];
	sub.f32 	%f186, %f185, %f184;
	st.global.f32 	[%rd108+8], %f186;
	ld.global.f32 	%f187, [%rd7];
	ld.global.f32 	%f188, [%rd106+12];
	mul.f32 	%f189, %f187, %f188;
	ld.global.f32 	%f190, [%rd108+12];
	sub.f32 	%f191, %f190, %f189;
	st.global.f32 	[%rd108+12], %f191;
	ld.global.f32 	%f192, [%rd7];
	ld.global.f32 	%f193, [%rd106+16];
	mul.f32 	%f194, %f192, %f193;
	ld.global.f32 	%f195, [%rd108+16];
	sub.f32 	%f196, %f195, %f194;
	st.global.f32 	[%rd108+16], %f196;
	ld.global.f32 	%f197, [%rd7];
	ld.global.f32 	%f198, [%rd106+20];
	mul.f32 	%f199, %f197, %f198;
	ld.global.f32 	%f200, [%rd108+20];
	sub.f32 	%f201, %f200, %f199;
	st.global.f32 	[%rd108+20], %f201;
	ld.global.f32 	%f202, [%rd7];
	ld.global.f32 	%f203, [%rd106+24];
	mul.f32 	%f204, %f202, %f203;
	ld.global.f32 	%f205, [%rd108+24];
	sub.f32 	%f206, %f205, %f204;
	st.global.f32 	[%rd108+24], %f206;
	ld.global.f32 	%f207, [%rd7];
	ld.global.f32 	%f208, [%rd106+28];
	mul.f32 	%f209, %f207, %f208;
	ld.global.f32 	%f210, [%rd108+28];
	sub.f32 	%f211, %f210, %f209;
	st.global.f32 	[%rd108+28], %f211;
	add.s32 	%r281, %r281, 8;
	add.s32 	%r282, %r282, 8;
	setp.eq.s32 	%p55, %r282, %r99;
	@%p55 bra 	$L__BB0_34;
	bra.uni 	$L__BB0_45;
$L__BB0_46:
	setp.ne.s32 	%p63, %r11, %r2;
	add.s16 	%rs26, %rs26, 1;
	add.s16 	%rs25, %rs25, 1;
	add.s16 	%rs24, %rs24, 1;
	mov.u32 	%r243, %r11;
	@%p63 bra 	$L__BB0_3;
$L__BB0_47:
	// begin inline asm
	mov.u64 	%rd139, %clock64;
	// end inline asm
	cvt.u32.u64 	%r238, %rd10;
	cvt.u32.u64 	%r239, %rd139;
	sub.s32 	%r283, %r239, %r238;
$L__BB0_48:
	ld.param.u64 	%rd147, [_Z16lu_kernel_directPfiPj_param_2];
	cvta.to.global.u64 	%rd144, %rd147;
	mul.wide.u32 	%rd145, %r1, 4;
	add.s64 	%rd146, %rd144, %rd145;
	st.global.u32 	[%rd146], %r283;
$L__BB0_49:
	ret;

}


// ===== COMPILED SASS (sm_100) =====

	.target	sm_100

	.elftype	@"ET_EXEC"


//--------------------- .note.nv.tkinfo           --------------------------
	.section	.note.nv.tkinfo,"",@"SHT_NOTE"
	.sectionflags	@"SHF_NOTE_NV_TKINFO"
	.tkinfo
        /*0018*/ 	.word	0x00000002
        /*0030*/ 	.string	""
        /*0030*/ 	.string	"ptxas"
        /*0030*/ 	.string	"Cuda compilation tools, release 13.0, V13.0.88"
        /*0030*/ 	.string	"Build cuda_13.0.r13.0/compiler.36424714_0"
        /*0030*/ 	.string	"-arch sm_100 -m 64 "



//--------------------- .note.nv.cuinfo           --------------------------
	.section	.note.nv.cuinfo,"",@"SHT_NOTE"
	.sectionflags	@"SHF_NOTE_NV_CUINFO"
        /*0018*/ 	.short	0x0002
        /*001a*/ 	.short	0x0064
        /*001c*/ 	.short	0x0082
	.zero		2


//--------------------- .nv.info                  --------------------------
	.section	.nv.info,"",@"SHT_CUDA_INFO"
	.align	4


	//----- nvinfo : EIATTR_REGCOUNT
	.align		4
        /*0000*/ 	.byte	0x04, 0x2f
        /*0002*/ 	.short	(.L_2 - .L_1)
	.align		4
.L_1:
        /*0004*/ 	.word	index@(_Z16lu_kernel_directPfiPj)
        /*0008*/ 	.word	0x00000030


	//----- nvinfo : EIATTR_FRAME_SIZE
	.align		4
.L_2:
        /*000c*/ 	.byte	0x04, 0x11
        /*000e*/ 	.short	(.L_4 - .L_3)
	.align		4
.L_3:
        /*0010*/ 	.word	index@($__internal_0_$__cuda_sm3x_div_rn_noftz_f32_slowpath)
        /*0014*/ 	.word	0x00000008


	//----- nvinfo : EIATTR_FRAME_SIZE
	.align		4
.L_4:
        /*0018*/ 	.byte	0x04, 0x11
        /*001a*/ 	.short	(.L_6 - .L_5)
	.align		4
.L_5:
        /*001c*/ 	.word	index@(_Z16lu_kernel_directPfiPj)
        /*0020*/ 	.word	0x00000008


	//----- nvinfo : EIATTR_MIN_STACK_SIZE
	.align		4
.L_6:
        /*0024*/ 	.byte	0x04, 0x12
        /*0026*/ 	.short	(.L_8 - .L_7)
	.align		4
.L_7:
        /*0028*/ 	.word	index@(_Z16lu_kernel_directPfiPj)
        /*002c*/ 	.word	0x00000008
.L_8:


//--------------------- .nv.compat                --------------------------
	.section	.nv.compat,"",@"SHT_CUDA_COMPAT_INFO"
	.align	4
        /*0000*/ 	.byte	0x02, 0x09, 0x00, 0x00, 0x02, 0x02, 0x01, 0x00, 0x02, 0x05, 0x05, 0x00, 0x03, 0x07, 0x01, 0x01
        /*0010*/ 	.byte	0x02, 0x03, 0x00, 0x00, 0x02, 0x06, 0x01, 0x00, 0x04, 0x0b, 0x08, 0x00, 0x01, 0x00, 0x00, 0x00
        /*0020*/ 	.byte	0x00, 0x00, 0x00, 0x00


//--------------------- .nv.info._Z16lu_kernel_directPfiPj --------------------------
	.section	.nv.info._Z16lu_kernel_directPfiPj,"",@"SHT_CUDA_INFO"
	.sectionflags	@""
	.align	4


	//----- nvinfo : EIATTR_CUDA_API_VERSION
	.align		4
        /*0000*/ 	.byte	0x04, 0x37
        /*0002*/ 	.short	(.L_10 - .L_9)
.L_9:
        /*0004*/ 	.word	0x00000082


	//----- nvinfo : EIATTR_KPARAM_INFO
	.align		4
.L_10:
        /*0008*/ 	.byte	0x04, 0x17
        /*000a*/ 	.short	(.L_12 - .L_11)
.L_11:
        /*000c*/ 	.word	0x00000000
        /*0010*/ 	.short	0x0002
        /*0012*/ 	.short	0x0010
        /*0014*/ 	.byte	0x00, 0xf5, 0x21, 0x00


	//----- nvinfo : EIATTR_KPARAM_INFO
	.align		4
.L_12:
        /*0018*/ 	.byte	0x04, 0x17
        /*001a*/ 	.short	(.L_14 - .L_13)
.L_13:
        /*001c*/ 	.word	0x00000000
        /*0020*/ 	.short	0x0001
        /*0022*/ 	.short	0x0008
        /*0024*/ 	.byte	0x00, 0xf0, 0x11, 0x00


	//----- nvinfo : EIATTR_KPARAM_INFO
	.align		4
.L_14:
        /*0028*/ 	.byte	0x04, 0x17
        /*002a*/ 	.short	(.L_16 - .L_15)
.L_15:
        /*002c*/ 	.word	0x00000000
        /*0030*/ 	.short	0x0000
        /*0032*/ 	.short	0x0000
        /*0034*/ 	.byte	0x00, 0xf5, 0x21, 0x00


	//----- nvinfo : EIATTR_SPARSE_MMA_MASK
	.align		4
.L_16:
        /*0038*/ 	.byte	0x03, 0x50
        /*003a*/ 	.short	0x0000


	//----- nvinfo : EIATTR_MAXREG_COUNT
	.align		4
        /*003c*/ 	.byte	0x03, 0x1b
        /*003e*/ 	.short	0x00ff


	//----- nvinfo : EIATTR_EXTERNS
	.align		4
        /*0040*/ 	.byte	0x04, 0x0f
        /*0042*/ 	.short	(.L_18 - .L_17)


	//   ....[0]....
	.align		4
.L_17:
        /*0044*/ 	.word	index@(vprintf)


	//----- nvinfo : EIATTR_MERCURY_ISA_VERSION
	.align		4
.L_18:
        /*0048*/ 	.byte	0x03, 0x5f
        /*004a*/ 	.short	0x0101


	//----- nvinfo : EIATTR_VRC_CTA_INIT_COUNT
	.align		4
        /*004c*/ 	.byte	0x02, 0x4a
	.zero		1
	.zero		1


	//----- nvinfo : EIATTR_SYSCALL_OFFSETS
	.align		4
        /*0050*/ 	.byte	0x04, 0x46
        /*0052*/ 	.short	(.L_20 - .L_19)


	//   ....[0]....
.L_19:
        /*0054*/ 	.word	0x000028f0


	//----- nvinfo : EIATTR_EXIT_INSTR_OFFSETS
	.align		4
.L_20:
        /*0058*/ 	.byte	0x04, 0x1c
        /*005a*/ 	.short	(.L_22 - .L_21)


	//   ....[0]....
.L_21:
        /*005c*/ 	.word	0x00000090


	//   ....[1]....
        /*0060*/ 	.word	0x00002940


	//----- nvinfo : EIATTR_CRS_STACK_SIZE
	.align		4
.L_22:
        /*0064*/ 	.byte	0x04, 0x1e
        /*0066*/ 	.short	(.L_24 - .L_23)
.L_23:
        /*0068*/ 	.word	0x00000000


	//----- nvinfo : EIATTR_CBANK_PARAM_SIZE
	.align		4
.L_24:
        /*006c*/ 	.byte	0x03, 0x19
        /*006e*/ 	.short	0x0018


	//----- nvinfo : EIATTR_PARAM_CBANK
	.align		4
        /*0070*/ 	.byte	0x04, 0x0a
        /*0072*/ 	.short	(.L_26 - .L_25)
	.align		4
.L_25:
        /*0074*/ 	.word	index@(.nv.constant0._Z16lu_kernel_directPfiPj)
        /*0078*/ 	.short	0x0380
        /*007a*/ 	.short	0x0018


	//----- nvinfo : EIATTR_SW_WAR
	.align		4
.L_26:
        /*007c*/ 	.byte	0x04, 0x36
        /*007e*/ 	.short	(.L_28 - .L_27)
.L_27:
        /*0080*/ 	.word	0x00000008
.L_28:


//--------------------- .nv.callgraph             --------------------------
	.section	.nv.callgraph,"",@"SHT_CUDA_CALLGRAPH"
	.align	4
	.sectionentsize	8
	.align		4
        /*0000*/ 	.word	0x00000000
	.align		4
        /*0004*/ 	.word	0xffffffff
	.align		4
        /*0008*/ 	.word	index@(_Z16lu_kernel_directPfiPj)
	.align		4
        /*000c*/ 	.word	index@(vprintf)
	.align		4
        /*0010*/ 	.word	0x00000000
	.align		4
        /*0014*/ 	.word	0xfffffffe
	.align		4
        /*0018*/ 	.word	0x00000000
	.align		4
        /*001c*/ 	.word	0xfffffffd
	.align		4
        /*0020*/ 	.word	0x00000000
	.align		4
        /*0024*/ 	.word	0xfffffffc


//--------------------- .nv.constant4             --------------------------
	.section	.nv.constant4,"a",@progbits
	.align	8
	.align		8
.nv.constant4:
        /*0000*/ 	.dword	vprintf
	.align		8
        /*0008*/ 	.dword	$str


//--------------------- .text._Z16lu_kernel_directPfiPj --------------------------
	.section	.text._Z16lu_kernel_directPfiPj,"ax",@progbits
	.align	128
        .global         _Z16lu_kernel_directPfiPj
        .type           _Z16lu_kernel_directPfiPj,@function
        .size           _Z16lu_kernel_directPfiPj,(.L_x_31 - _Z16lu_kernel_directPfiPj)
        .other          _Z16lu_kernel_directPfiPj,@"STO_CUDA_ENTRY STV_DEFAULT"
_Z16lu_kernel_directPfiPj:
.text._Z16lu_kernel_directPfiPj:
[----:B------:R-:W0:Y:S01]  /*0000*/  LDC R1, c[0x0][0x37c] ;  /* 0x0000df00ff017b82 */ /* 0x000e220000000800 */
[----:B------:R-:W1:Y:S01]  /*0010*/  S2R R0, SR_TID.X ;  /* 0x0000000000007919 */ /* 0x000e620000002100 */
[----:B0-----:R-:W-:Y:S01]  /*0020*/  VIADD R1, R1, 0xfffffff8 ;  /* 0xfffffff801017836 */ /* 0x001fe20000000000 */
[----:B------:R-:W0:Y:S01]  /*0030*/  LDCU UR4, c[0x0][0x2f8] ;  /* 0x00005f00ff0477ac */ /* 0x000e220008000800 */
[----:B------:R-:W2:Y:S03]  /*0040*/  LDCU UR5, c[0x0][0x2fc] ;  /* 0x00005f80ff0577ac */ /* 0x000ea60008000800 */
[----:B------:R-:W-:-:S13]  /*0050*/  R2UR UR7, R1 ;  /* 0x00000000010772ca */ /* 0x000fda00000e0000 */
[----:B0-----:R-:W-:-:S04]  /*0060*/  UIADD3 UR7, UP0, UPT, UR7, UR4, URZ ;  /* 0x0000000407077290 */ /* 0x001fc8000ff1e0ff */
[----:B--2---:R-:W-:Y:S01]  /*0070*/  UIADD3.X UR8, UPT, UPT, URZ, UR5, URZ, UP0, !UPT ;  /* 0x00000005ff087290 */ /* 0x004fe200087fe4ff */
[----:B-1----:R-:W-:-:S13]  /*0080*/  ISETP.NE.AND P0, PT, R0, RZ, PT ;  /* 0x000000ff0000720c */ /* 0x002fda0003f05270 */
[----:B------:R-:W-:Y:S05]  /*0090*/  @P0 EXIT ;  /* 0x000000000000094d */ /* 0x000fea0003800000 */
[----:B------:R-:W0:Y:S01]  /*00a0*/  S2R R2, SR_CTAID.X ;  /* 0x0000000000027919 */ /* 0x000e220000002500 */
[----:B------:R-:W1:Y:S01]  /*00b0*/  S2UR UR5, SR_CLOCKLO ;  /* 0x00000000000579c3 */ /* 0x000e620000005000 */
[----:B------:R-:W2:Y:S01]  /*00c0*/  LDCU UR6, c[0x0][0x388] ;  /* 0x00007100ff0677ac */ /* 0x000ea20008000800 */
[----:B------:R-:W3:Y:S01]  /*00d0*/  LDCU.64 UR36, c[0x0][0x358] ;  /* 0x00006b00ff2477ac */ /* 0x000ee20008000a00 */
[----:B--2---:R-:W-:-:S09]  /*00e0*/  UISETP.GE.AND UP0, UPT, UR6, 0x2, UPT ;  /* 0x000000020600788c */ /* 0x004fd2000bf06270 */
[----:B-1-3--:R-:W-:Y:S05]  /*00f0*/  BRA.U !UP0, `(.L_x_0) ;  /* 0x0000002508c47547 */ /* 0x00afea000b800000 */
[----:B------:R-:W1:Y:S01]  /*0100*/  LDC.64 R26, c[0x0][0x380] ;  /* 0x0000e000ff1a7b82 */ /* 0x000e620000000a00 */
[----:B0-----:R-:W-:Y:S01]  /*0110*/  IMAD R0, R2, UR6, RZ ;  /* 0x0000000602007c24 */ /* 0x001fe2000f8e02ff */
[----:B------:R-:W-:Y:S01]  /*0120*/  PRMT R10, RZ, 0x7610, R10 ;  /* 0x00007610ff0a7816 */ /* 0x000fe2000000000a */
[----:B------:R-:W-:Y:S01]  /*0130*/  ULOP3.LUT UR9, UR6, 0xf, URZ, 0xc0, !UPT ;  /* 0x0000000f06097892 */ /* 0x000fe2000f8ec0ff */
[----:B------:R-:W-:Y:S01]  /*0140*/  PRMT R8, RZ, 0x7610, R8 ;  /* 0x00007610ff087816 */ /* 0x000fe20000000008 */
[----:B------:R-:W-:Y:S01]  /*0150*/  IMAD R3, R0, UR6, RZ ;  /* 0x0000000600037c24 */ /* 0x000fe2000f8e02ff */
[----:B------:R-:W-:Y:S01]  /*0160*/  PRMT R6, RZ, 0x7610, R6 ;  /* 0x00007610ff067816 */ /* 0x000fe20000000006 */
[----:B------:R-:W-:Y:S01]  /*0170*/  IMAD.MOV.U32 R0, RZ, RZ, RZ ;  /* 0x000000ffff007224 */ /* 0x000fe200078e00ff */
[----:B------:R-:W0:Y:S01]  /*0180*/  LDC.U16 R12, c[0x0][0x388] ;  /* 0x0000e200ff0c7b82 */ /* 0x000e220000000400 */
[----:B------:R-:W-:Y:S02]  /*0190*/  ULOP3.LUT UR10, UR6, 0x7, URZ, 0xc0, !UPT ;  /* 0x00000007060a7892 */ /* 0x000fe4000f8ec0ff */
[----:B------:R-:W-:-:S02]  /*01a0*/  ULOP3.LUT UR11, UR6, 0x7ffffff0, URZ, 0xc0, !UPT ;  /* 0x7ffffff0060b7892 */ /* 0x000fc4000f8ec0ff */
[----:B------:R-:W-:Y:S02]  /*01b0*/  ULOP3.LUT UR12, UR6, 0x3, URZ, 0xc0, !UPT ;  /* 0x00000003060c7892 */ /* 0x000fe4000f8ec0ff */
[----:B------:R-:W-:Y:S01]  /*01c0*/  UIADD3 UR6, UPT, UPT, UR6, -0x1, URZ ;  /* 0xffffffff06067890 */ /* 0x000fe2000fffe0ff */
[----:B-1----:R-:W-:-:S11]  /*01d0*/  IMAD.WIDE R26, R3, 0x4, R26 ;  /* 0x00000004031a7825 */ /* 0x002fd600078e021a */
.L_x_19:
[----:B-1----:R-:W1:Y:S02]  /*01e0*/  LDC R11, c[0x0][0x388] ;  /* 0x0000e200ff0b7b82 */ /* 0x002e640000000800 */
[----:B-1----:R-:W-:-:S04]  /*01f0*/  IMAD R9, R0, R11, RZ ;  /* 0x0000000b00097224 */ /* 0x002fc800078e02ff */
[----:B------:R-:W-:-:S04]  /*0200*/  IMAD.IADD R29, R9, 0x1, R0 ;  /* 0x00000001091d7824 */ /* 0x000fc800078e0200 */
[----:B------:R-:W-:-:S05]  /*0210*/  IMAD.WIDE.U32 R28, R29, 0x4, R26 ;  /* 0x000000041d1c7825 */ /* 0x000fca00078e001a */
[----:B--2---:R-:W2:Y:S01]  /*0220*/  LDG.E R36, desc[UR36][R28.64] ;  /* 0x000000241c247981 */ /* 0x004ea2000c1e1900 */
[----:B------:R-:W-:Y:S01]  /*0230*/  IADD3 R4, PT, PT, -R0, -0x2, R11 ;  /* 0xfffffffe00047810 */ /* 0x000fe20007ffe10b */
[----:B------:R-:W-:Y:S01]  /*0240*/  IMAD.MOV.U32 R5, RZ, RZ, R0 ;  /* 0x000000ffff057224 */ /* 0x000fe200078e0000 */
[----:B0--3--:R-:W-:Y:S02]  /*0250*/  LOP3.LUT R3, RZ, R8, RZ, 0x33, !PT ;  /* 0x00000008ff037212 */ /* 0x009fe400078e33ff */
[----:B------:R-:W-:Y:S02]  /*0260*/  ISETP.GE.U32.AND P0, PT, R4, 0xf, PT ;  /* 0x0000000f0400780c */ /* 0x000fe40003f06070 */
[----:B------:R-:W-:Y:S01]  /*0270*/  IADD3 R7, PT, PT, R0, 0x1, RZ ;  /* 0x0000000100077810 */ /* 0x000fe20007ffe0ff */
[----:B0-----:R-:W-:-:S04]  /*0280*/  IMAD.IADD R3, R12, 0x1, R3 ;  /* 0x000000010c037824 */ /* 0x001fc800078e0203 */
[----:B------:R-:W-:Y:S01]  /*0290*/  IMAD.MOV.U32 R14, RZ, RZ, R7 ;  /* 0x000000ffff0e7224 */ /* 0x000fe200078e0007 */
[----:B------:R-:W-:Y:S01]  /*02a0*/  LOP3.LUT R3, R3, 0x7, RZ, 0xc0, !PT ;  /* 0x0000000703037812 */ /* 0x000fe200078ec0ff */
[----:B--2---:R-:W-:-:S04]  /*02b0*/  FADD R36, |R36|, -RZ ;  /* 0x800000ff24247221 */ /* 0x004fc80000000200 */
[----:B------:R-:W-:Y:S05]  /*02c0*/  @!P0 BRA `(.L_x_1) ;  /* 0x0000000800248947 */ /* 0x000fea0003800000 */
[C---:B------:R-:W-:Y:S01]  /*02d0*/  IADD3 R42, PT, PT, -R0.reuse, UR6, RZ ;  /* 0x00000006002a7c10 */ /* 0x040fe2000fffe1ff */
[C---:B------:R-:W-:Y:S01]  /*02e0*/  VIADD R18, R0.reuse, 0x3 ;  /* 0x0000000300127836 */ /* 0x040fe20000000000 */
[C---:B------:R-:W-:Y:S01]  /*02f0*/  IADD3 R16, PT, PT, R0.reuse, 0x2, RZ ;  /* 0x0000000200107810 */ /* 0x040fe20007ffe0ff */
[C---:B------:R-:W-:Y:S01]  /*0300*/  VIADD R20, R0.reuse, 0x4 ;  /* 0x0000000400147836 */ /* 0x040fe20000000000 */
[C---:B------:R-:W-:Y:S01]  /*0310*/  IADD3 R24, PT, PT, R0.reuse, 0x6, RZ ;  /* 0x0000000600187810 */ /* 0x040fe20007ffe0ff */
[C---:B------:R-:W-:Y:S01]  /*0320*/  VIADD R22, R0.reuse, 0x5 ;  /* 0x0000000500167836 */ /* 0x040fe20000000000 */
[C---:B------:R-:W-:Y:S01]  /*0330*/  IADD3 R21, PT, PT, R0.reuse, 0xa, RZ ;  /* 0x0000000a00157810 */ /* 0x040fe20007ffe0ff */
[C---:B------:R-:W-:Y:S01]  /*0340*/  VIADD R15, R0.reuse, 0x7 ;  /* 0x00000007000f7836 */ /* 0x040fe20000000000 */
[C---:B------:R-:W-:Y:S01]  /*0350*/  IADD3 R39, PT, PT, R0.reuse, 0xe, RZ ;  /* 0x0000000e00277810 */ /* 0x040fe20007ffe0ff */
[----:B------:R-:W-:Y:S01]  /*0360*/  VIADD R17, R0, 0x8 ;  /* 0x0000000800117836 */ /* 0x000fe20000000000 */
[----:B------:R-:W-:Y:S01]  /*0370*/  LOP3.LUT R42, R42, 0xfffffff0, RZ, 0xc0, !PT ;  /* 0xfffffff02a2a7812 */ /* 0x000fe200078ec0ff */
[C---:B------:R-:W-:Y:S01]  /*0380*/  VIADD R19, R0.reuse, 0x9 ;  /* 0x0000000900137836 */ /* 0x040fe20000000000 */
[----:B------:R-:W-:Y:S01]  /*0390*/  MOV R5, R0 ;  /* 0x0000000000057202 */ /* 0x000fe20000000f00 */
[----:B------:R-:W-:-:S02]  /*03a0*/  VIADD R23, R0, 0xb ;  /* 0x0000000b00177836 */ /* 0x000fc40000000000 */
[C---:B------:R-:W-:Y:S02]  /*03b0*/  VIADD R25, R0.reuse, 0xc ;  /* 0x0000000c00197836 */ /* 0x040fe40000000000 */
[C---:B------:R-:W-:Y:S02]  /*03c0*/  VIADD R38, R0.reuse, 0xd ;  /* 0x0000000d00267836 */ /* 0x040fe40000000000 */
[C---:B------:R-:W-:Y:S02]  /*03d0*/  VIADD R40, R0.reuse, 0xf ;  /* 0x0000000f00287836 */ /* 0x040fe40000000000 */
[----:B------:R-:W-:Y:S02]  /*03e0*/  VIADD R41, R0, 0x10 ;  /* 0x0000001000297836 */ /* 0x000fe40000000000 */
[--C-:B------:R-:W-:Y:S02]  /*03f0*/  IMAD R14, R7, R11, R0.reuse ;  /* 0x0000000b070e7224 */ /* 0x100fe400078e0200 */
[----:B------:R-:W-:-:S02]  /*0400*/  IMAD.MOV.U32 R13, RZ, RZ, R0 ;  /* 0x000000ffff0d7224 */ /* 0x000fc400078e0000 */
[-CC-:B------:R-:W-:Y:S02]  /*0410*/  IMAD R16, R16, R11.reuse, R0.reuse ;  /* 0x0000000b10107224 */ /* 0x180fe400078e0200 */
[-CC-:B------:R-:W-:Y:S02]  /*0420*/  IMAD R18, R18, R11.reuse, R0.reuse ;  /* 0x0000000b12127224 */ /* 0x180fe400078e0200 */
[-CC-:B------:R-:W-:Y:S02]  /*0430*/  IMAD R20, R20, R11.reuse, R0.reuse ;  /* 0x0000000b14147224 */ /* 0x180fe400078e0200 */
[-CC-:B------:R-:W-:Y:S02]  /*0440*/  IMAD R22, R22, R11.reuse, R0.reuse ;  /* 0x0000000b16167224 */ /* 0x180fe400078e0200 */
[-CC-:B------:R-:W-:Y:S02]  /*0450*/  IMAD R24, R24, R11.reuse, R0.reuse ;  /* 0x0000000b18187224 */ /* 0x180fe400078e0200 */
[----:B------:R-:W-:-:S02]  /*0460*/  IMAD R15, R15, R11, R0 ;  /* 0x0000000b0f0f7224 */ /* 0x000fc400078e0200 */
        /* <DEDUP_REMOVED lines=8> */
[----:B------:R-:W-:Y:S02]  /*04f0*/  IMAD R41, R41, R11, R0 ;  /* 0x0000000b29297224 */ /* 0x000fe400078e0200 */
[----:B------:R-:W-:-:S07]  /*0500*/  IMAD.MOV R42, RZ, RZ, -R42 ;  /* 0x000000ffff2a7224 */ /* 0x000fce00078e0a2a */
.L_x_2:
[----:B------:R-:W-:-:S05]  /*0510*/  IMAD.WIDE.U32 R30, R14, 0x4, R26 ;  /* 0x000000040e1e7825 */ /* 0x000fca00078e001a */
[----:B------:R0:W2:Y:S01]  /*0520*/  LDG.E R37, desc[UR36][R30.64] ;  /* 0x000000241e257981 */ /* 0x0000a2000c1e1900 */
[----:B------:R-:W-:-:S05]  /*0530*/  IMAD.WIDE.U32 R34, R16, 0x4, R26 ;  /* 0x0000000410227825 */ /* 0x000fca00078e001a */
[----:B------:R1:W3:Y:S01]  /*0540*/  LDG.E R43, desc[UR36][R34.64] ;  /* 0x00000024222b7981 */ /* 0x0002e2000c1e1900 */
[----:B------:R-:W-:-:S06]  /*0550*/  IMAD.WIDE.U32 R44, R18, 0x4, R26 ;  /* 0x00000004122c7825 */ /* 0x000fcc00078e001a */
[----:B------:R-:W4:Y:S01]  /*0560*/  LDG.E R44, desc[UR36][R44.64] ;  /* 0x000000242c2c7981 */ /* 0x000f22000c1e1900 */
[----:B0-----:R-:W-:-:S06]  /*0570*/  IMAD.WIDE.U32 R30, R20, 0x4, R26 ;  /* 0x00000004141e7825 */ /* 0x001fcc00078e001a */
[----:B------:R-:W5:Y:S01]  /*0580*/  LDG.E R30, desc[UR36][R30.64] ;  /* 0x000000241e1e7981 */ /* 0x000f62000c1e1900 */
[----:B------:R-:W-:-:S06]  /*0590*/  IMAD.WIDE.U32 R32, R22, 0x4, R26 ;  /* 0x0000000416207825 */ /* 0x000fcc00078e001a */
[----:B------:R-:W5:Y:S01]  /*05a0*/  LDG.E R32, desc[UR36][R32.64] ;  /* 0x0000002420207981 */ /* 0x000f62000c1e1900 */
[----:B-1----:R-:W-:-:S05]  /*05b0*/  IMAD.WIDE.U32 R34, R24, 0x4, R26 ;  /* 0x0000000418227825 */ /* 0x002fca00078e001a */
[----:B------:R0:W5:Y:S02]  /*05c0*/  LDG.E R45, desc[UR36][R34.64] ;  /* 0x00000024222d7981 */ /* 0x000164000c1e1900 */
[----:B0-----:R-:W-:Y:S01]  /*05d0*/  IMAD.WIDE.U32 R34, R17, 0x4, R26 ;  /* 0x0000000411227825 */ /* 0x001fe200078e001a */
[----:B--2---:R-:W-:-:S04]  /*05e0*/  FSETP.GT.AND P2, PT, |R37|, R36, PT ;  /* 0x000000242500720b */ /* 0x004fc80003f44200 */
[----:B------:R-:W-:Y:S01]  /*05f0*/  FSEL R33, |R37|, R36, P2 ;  /* 0x0000002425217208 */ /* 0x000fe20001000200 */
[----:B------:R-:W-:-:S05]  /*0600*/  IMAD.WIDE.U32 R36, R15, 0x4, R26 ;  /* 0x000000040f247825 */ /* 0x000fca00078e001a */
[----:B------:R0:W2:Y:S01]  /*0610*/  LDG.E R31, desc[UR36][R36.64] ;  /* 0x00000024241f7981 */ /* 0x0000a2000c1e1900 */
[----:B---3--:R-:W-:-:S04]  /*0620*/  FSETP.GT.AND P3, PT, |R43|, R33, PT ;  /* 0x000000212b00720b */ /* 0x008fc80003f64200 */
[----:B------:R-:W-:Y:S02]  /*0630*/  FSEL R33, |R43|, R33, P3 ;  /* 0x000000212b217208 */ /* 0x000fe40001800200 */
[----:B------:R1:W3:Y:S02]  /*0640*/  LDG.E R43, desc[UR36][R34.64] ;  /* 0x00000024222b7981 */ /* 0x0002e4000c1e1900 */
[----:B----4-:R-:W-:Y:S01]  /*0650*/  FSETP.GT.AND P4, PT, |R44|, R33, PT ;  /* 0x000000212c00720b */ /* 0x010fe20003f84200 */
[----:B0-----:R-:W-:-:S03]  /*0660*/  IMAD.WIDE.U32 R36, R19, 0x4, R26 ;  /* 0x0000000413247825 */ /* 0x001fc600078e001a */
[----:B------:R-:W-:Y:S02]  /*0670*/  FSEL R44, |R44|, R33, P4 ;  /* 0x000000212c2c7208 */ /* 0x000fe40002000200 */
[----:B------:R-:W4:Y:S02]  /*0680*/  LDG.E R33, desc[UR36][R36.64] ;  /* 0x0000002424217981 */ /* 0x000f24000c1e1900 */
[----:B-----5:R-:W-:Y:S01]  /*0690*/  FSETP.GT.AND P5, PT, |R30|, R44, PT ;  /* 0x0000002c1e00720b */ /* 0x020fe20003fa4200 */
[----:B-1----:R-:W-:-:S03]  /*06a0*/  IMAD.WIDE.U32 R34, R21, 0x4, R26 ;  /* 0x0000000415227825 */ /* 0x002fc600078e001a */
[----:B------:R-:W-:Y:S02]  /*06b0*/  FSEL R30, |R30|, R44, P5 ;  /* 0x0000002c1e1e7208 */ /* 0x000fe40002800200 */
[----:B------:R0:W5:Y:S02]  /*06c0*/  LDG.E R44, desc[UR36][R34.64] ;  /* 0x00000024222c7981 */ /* 0x000164000c1e1900 */
[----:B------:R-:W-:-:S04]  /*06d0*/  FSETP.GT.AND P6, PT, |R32|, R30, PT ;  /* 0x0000001e2000720b */ /* 0x000fc80003fc4200 */
[----:B------:R-:W-:-:S04]  /*06e0*/  FSEL R30, |R32|, R30, P6 ;  /* 0x0000001e201e7208 */ /* 0x000fc80003000200 */
[----:B------:R-:W-:-:S04]  /*06f0*/  FSETP.GT.AND P0, PT, |R45|, R30, PT ;  /* 0x0000001e2d00720b */ /* 0x000fc80003f04200 */
[----:B------:R-:W-:Y:S01]  /*0700*/  FSEL R30, |R45|, R30, P0 ;  /* 0x0000001e2d1e7208 */ /* 0x000fe20000000200 */
[----:B0-----:R-:W-:-:S04]  /*0710*/  IMAD.WIDE.U32 R34, R25, 0x4, R26 ;  /* 0x0000000419227825 */ /* 0x001fc800078e001a */
[----:B------:R-:W-:Y:S02]  /*0720*/  @P2 VIADD R5, R13, 0x1 ;  /* 0x000000010d052836 */ /* 0x000fe40000000000 */
[----:B------:R-:W5:Y:S01]  /*0730*/  LDG.E R34, desc[UR36][R34.64] ;  /* 0x0000002422227981 */ /* 0x000f62000c1e1900 */
[----:B------:R-:W-:-:S04]  /*0740*/  IMAD.WIDE.U32 R36, R38, 0x4, R26 ;  /* 0x0000000426247825 */ /* 0x000fc800078e001a */
[C---:B------:R-:W-:Y:S02]  /*0750*/  @P3 VIADD R5, R13.reuse, 0x2 ;  /* 0x000000020d053836 */ /* 0x040fe40000000000 */
[----:B------:R-:W5:Y:S01]  /*0760*/  LDG.E R36, desc[UR36][R36.64] ;  /* 0x0000002424247981 */ /* 0x000f62000c1e1900 */
[----:B------:R-:W-:Y:S02]  /*0770*/  @P4 IADD3 R5, PT, PT, R13, 0x3, RZ ;  /* 0x000000030d054810 */ /* 0x000fe40007ffe0ff */
[----:B--2---:R-:W-:-:S04]  /*0780*/  FSETP.GT.AND P1, PT, |R31|, R30, PT ;  /* 0x0000001e1f00720b */ /* 0x004fc80003f24200 */
[----:B------:R-:W-:Y:S01]  /*0790*/  FSEL R45, |R31|, R30, P1 ;  /* 0x0000001e1f2d7208 */ /* 0x000fe20000800200 */
[----:B------:R-:W-:-:S05]  /*07a0*/  IMAD.WIDE.U32 R30, R23, 0x4, R26 ;  /* 0x00000004171e7825 */ /* 0x000fca00078e001a */
[----:B------:R0:W2:Y:S01]  /*07b0*/  LDG.E R32, desc[UR36][R30.64] ;  /* 0x000000241e207981 */ /* 0x0000a2000c1e1900 */
[----:B---3--:R-:W-:-:S04]  /*07c0*/  FSETP.GT.AND P2, PT, |R43|, R45, PT ;  /* 0x0000002d2b00720b */ /* 0x008fc80003f44200 */
[----:B------:R-:W-:-:S04]  /*07d0*/  FSEL R43, |R43|, R45, P2 ;  /* 0x0000002d2b2b7208 */ /* 0x000fc80001000200 */
[----:B----4-:R-:W-:Y:S01]  /*07e0*/  FSETP.GT.AND P3, PT, |R33|, R43, PT ;  /* 0x0000002b2100720b */ /* 0x010fe20003f64200 */
[----:B0-----:R-:W-:-:S03]  /*07f0*/  IMAD.WIDE.U32 R30, R39, 0x4, R26 ;  /* 0x00000004271e7825 */ /* 0x001fc600078e001a */
[----:B------:R-:W-:Y:S02]  /*0800*/  FSEL R43, |R33|, R43, P3 ;  /* 0x0000002b212b7208 */ /* 0x000fe40001800200 */
[----:B------:R0:W3:Y:S02]  /*0810*/  LDG.E R33, desc[UR36][R30.64] ;  /* 0x000000241e217981 */ /* 0x0000e4000c1e1900 */
[----:B0-----:R-:W-:Y:S01]  /*0820*/  IMAD.WIDE.U32 R30, R40, 0x4, R26 ;  /* 0x00000004281e7825 */ /* 0x001fe200078e001a */
[----:B-----5:R-:W-:-:S04]  /*0830*/  FSETP.GT.AND P4, PT, |R44|, R43, PT ;  /* 0x0000002b2c00720b */ /* 0x020fc80003f84200 */
[----:B------:R-:W4:Y:S01]  /*0840*/  LDG.E R35, desc[UR36][R30.64] ;  /* 0x000000241e237981 */ /* 0x000f22000c1e1900 */
[----:B------:R-:W-:Y:S01]  /*0850*/  FSEL R43, |R44|, R43, P4 ;  /* 0x0000002b2c2b7208 */ /* 0x000fe20002000200 */
[----:B------:R-:W-:-:S06]  /*0860*/  IMAD.WIDE.U32 R44, R41, 0x4, R26 ;  /* 0x00000004292c7825 */ /* 0x000fcc00078e001a */
[----:B------:R-:W5:Y:S01]  /*0870*/  LDG.E R44, desc[UR36][R44.64] ;  /* 0x000000242c2c7981 */ /* 0x000f62000c1e1900 */
[C---:B------:R-:W-:Y:S02]  /*0880*/  @P5 VIADD R5, R13.reuse, 0x4 ;  /* 0x000000040d055836 */ /* 0x040fe40000000000 */
[C---:B------:R-:W-:Y:S02]  /*0890*/  @P6 VIADD R5, R13.reuse, 0x5 ;  /* 0x000000050d056836 */ /* 0x040fe40000000000 */
[C---:B------:R-:W-:Y:S01]  /*08a0*/  @P0 VIADD R5, R13.reuse, 0x6 ;  /* 0x000000060d050836 */ /* 0x040fe20000000000 */
[C---:B------:R-:W-:Y:S01]  /*08b0*/  @P1 IADD3 R5, PT, PT, R13.reuse, 0x7, RZ ;  /* 0x000000070d051810 */ /* 0x040fe20007ffe0ff */
[C---:B------:R-:W-:Y:S02]  /*08c0*/  @P2 VIADD R5, R13.reuse, 0x8 ;  /* 0x000000080d052836 */ /* 0x040fe40000000000 */
[C---:B------:R-:W-:Y:S01]  /*08d0*/  @P3 VIADD R5, R13.reuse, 0x9 ;  /* 0x000000090d053836 */ /* 0x040fe20000000000 */
[----:B------:R-:W-:Y:S01]  /*08e0*/  @P4 IADD3 R5, PT, PT, R13, 0xa, RZ ;  /* 0x0000000a0d054810 */ /* 0x000fe20007ffe0ff */
[----:B------:R-:W-:Y:S01]  /*08f0*/  VIADD R42, R42, 0x10 ;  /* 0x000000102a2a7836 */ /* 0x000fe20000000000 */
[C---:B------:R-:W-:Y:S01]  /*0900*/  LEA R18, R11.reuse, R18, 0x4 ;  /* 0x000000120b127211 */ /* 0x040fe200078e20ff */
[C---:B------:R-:W-:Y:S01]  /*0910*/  IMAD R14, R11.reuse, 0x10, R14 ;  /* 0x000000100b0e7824 */ /* 0x040fe200078e020e */
[C---:B------:R-:W-:Y:S01]  /*0920*/  LEA R24, R11.reuse, R24, 0x4 ;  /* 0x000000180b187211 */ /* 0x040fe200078e20ff */
[C---:B------:R-:W-:Y:S01]  /*0930*/  IMAD R16, R11.reuse, 0x10, R16 ;  /* 0x000000100b107824 */ /* 0x040fe200078e0210 */
[C---:B------:R-:W-:Y:S01]  /*0940*/  LEA R19, R11.reuse, R19, 0x4 ;  /* 0x000000130b137211 */ /* 0x040fe200078e20ff */
[C---:B------:R-:W-:Y:S01]  /*0950*/  IMAD R20, R11.reuse, 0x10, R20 ;  /* 0x000000100b147824 */ /* 0x040fe200078e0214 */
[C---:B------:R-:W-:Y:S01]  /*0960*/  LEA R25, R11.reuse, R25, 0x4 ;  /* 0x000000190b197211 */ /* 0x040fe200078e20ff */
[C---:B------:R-:W-:Y:S01]  /*0970*/  IMAD R22, R11.reuse, 0x10, R22 ;  /* 0x000000100b167824 */ /* 0x040fe200078e0216 */
[C---:B------:R-:W-:Y:S01]  /*0980*/  LEA R39, R11.reuse, R39, 0x4 ;  /* 0x000000270b277211 */ /* 0x040fe200078e20ff */
[----:B------:R-:W-:-:S02]  /*0990*/  IMAD R15, R11, 0x10, R15 ;  /* 0x000000100b0f7824 */ /* 0x000fc400078e020f */
[C---:B------:R-:W-:Y:S02]  /*09a0*/  IMAD R17, R11.reuse, 0x10, R17 ;  /* 0x000000100b117824 */ /* 0x040fe400078e0211 */
[C---:B------:R-:W-:Y:S02]  /*09b0*/  IMAD R21, R11.reuse, 0x10, R21 ;  /* 0x000000100b157824 */ /* 0x040fe400078e0215 */
[C---:B------:R-:W-:Y:S02]  /*09c0*/  IMAD R23, R11.reuse, 0x10, R23 ;  /* 0x000000100b177824 */ /* 0x040fe400078e0217 */
[C---:B------:R-:W-:Y:S02]  /*09d0*/  IMAD R38, R11.reuse, 0x10, R38 ;  /* 0x000000100b267824 */ /* 0x040fe400078e0226 */
[C---:B------:R-:W-:Y:S02]  /*09e0*/  IMAD R40, R11.reuse, 0x10, R40 ;  /* 0x000000100b287824 */ /* 0x040fe400078e0228 */
[----:B------:R-:W-:Y:S01]  /*09f0*/  IMAD R41, R11, 0x10, R41 ;  /* 0x000000100b297824 */ /* 0x000fe200078e0229 */
[----:B--2---:R-:W-:-:S04]  /*0a00*/  FSETP.GT.AND P5, PT, |R32|, R43, PT ;  /* 0x0000002b2000720b */ /* 0x004fc80003fa4200 */
[----:B------:R-:W-:-:S04]  /*0a10*/  FSEL R43, |R32|, R43, P5 ;  /* 0x0000002b202b7208 */ /* 0x000fc80002800200 */
[----:B------:R-:W-:-:S04]  /*0a20*/  FSETP.GT.AND P6, PT, |R34|, R43, PT ;  /* 0x0000002b2200720b */ /* 0x000fc80003fc4200 */
[----:B------:R-:W-:-:S04]  /*0a30*/  FSEL R43, |R34|, R43, P6 ;  /* 0x0000002b222b7208 */ /* 0x000fc80003000200 */
[----:B------:R-:W-:-:S04]  /*0a40*/  FSETP.GT.AND P0, PT, |R36|, R43, PT ;  /* 0x0000002b2400720b */ /* 0x000fc80003f04200 */
[----:B------:R-:W-:-:S04]  /*0a50*/  FSEL R36, |R36|, R43, P0 ;  /* 0x0000002b24247208 */ /* 0x000fc80000000200 */
[----:B---3--:R-:W-:-:S04]  /*0a60*/  FSETP.GT.AND P1, PT, |R33|, R36, PT ;  /* 0x000000242100720b */ /* 0x008fc80003f24200 */
[----:B------:R-:W-:Y:S01]  /*0a70*/  FSEL R36, |R33|, R36, P1 ;  /* 0x0000002421247208 */ /* 0x000fe20000800200 */
[----:B------:R-:W-:-:S03]  /*0a80*/  @P5 VIADD R5, R13, 0xb ;  /* 0x0000000b0d055836 */ /* 0x000fc60000000000 */
[-C--:B----4-:R-:W-:Y:S01]  /*0a90*/  FSETP.GT.AND P2, PT, |R35|, R36.reuse, PT ;  /* 0x000000242300720b */ /* 0x090fe20003f44200 */
[C---:B------:R-:W-:Y:S02]  /*0aa0*/  @P6 VIADD R5, R13.reuse, 0xc ;  /* 0x0000000c0d056836 */ /* 0x040fe40000000000 */
[C---:B------:R-:W-:Y:S01]  /*0ab0*/  @P0 VIADD R5, R13.reuse, 0xd ;  /* 0x0000000d0d050836 */ /* 0x040fe20000000000 */
[----:B------:R-:W-:Y:S01]  /*0ac0*/  ISETP.NE.AND P0, PT, R42, RZ, PT ;  /* 0x000000ff2a00720c */ /* 0x000fe20003f05270 */
[----:B------:R-:W-:Y:S01]  /*0ad0*/  @P1 VIADD R5, R13, 0xe ;  /* 0x0000000e0d051836 */ /* 0x000fe20000000000 */
[----:B------:R-:W-:-:S04]  /*0ae0*/  FSEL R35, |R35|, R36, P2 ;  /* 0x0000002423237208 */ /* 0x000fc80001000200 */
[----:B-----5:R-:W-:-:S03]  /*0af0*/  FSETP.GT.AND P3, PT, |R44|, R35, PT ;  /* 0x000000232c00720b */ /* 0x020fc60003f64200 */
[C---:B------:R-:W-:Y:S02]  /*0b00*/  @P2 VIADD R5, R13.reuse, 0xf ;  /* 0x0000000f0d052836 */ /* 0x040fe40000000000 */
[----:B------:R-:W-:Y:S01]  /*0b10*/  VIADD R13, R13, 0x10 ;  /* 0x000000100d0d7836 */ /* 0x000fe20000000000 */
[----:B------:R-:W-:-:S04]  /*0b20*/  FSEL R36, |R44|, R35, P3 ;  /* 0x000000232c247208 */ /* 0x000fc80001800200 */
[----:B------:R-:W-:Y:S01]  /*0b30*/  SEL R5, R13, R5, P3 ;  /* 0x000000050d057207 */ /* 0x000fe20001800000 */
[----:B------:R-:W-:Y:S06]  /*0b40*/  @P0 BRA `(.L_x_2) ;  /* 0xfffffff800700947 */ /* 0x000fec000383ffff */
[----:B------:R-:W-:-:S07]  /*0b50*/  VIADD R14, R13, 0x1 ;  /* 0x000000010d0e7836 */ /* 0x000fce0000000000 */
.L_x_1:
[----:B------:R-:W-:Y:S02]  /*0b60*/  IADD3 R30, PT, PT, -R0, UR6, RZ ;  /* 0x00000006001e7c10 */ /* 0x000fe4000fffe1ff */
[----:B------:R-:W-:Y:S02]  /*0b70*/  IADD3 R31, PT, PT, R3, -0x1, RZ ;  /* 0xffffffff031f7810 */ /* 0x000fe40007ffe0ff */
[----:B------:R-:W-:-:S13]  /*0b80*/  LOP3.LUT P0, RZ, R30, 0xf, RZ, 0xc0, !PT ;  /* 0x0000000f1eff7812 */ /* 0x000fda000780c0ff */
[----:B------:R-:W-:Y:S05]  /*0b90*/  @!P0 BRA `(.L_x_3) ;  /* 0x0000000400b88947 */ /* 0x000fea0003800000 */
[----:B------:R-:W-:-:S05]  /*0ba0*/  LOP3.LUT R13, RZ, R6, RZ, 0x33, !PT ;  /* 0x00000006ff0d7212 */ /* 0x000fca00078e33ff */
[----:B------:R-:W-:-:S05]  /*0bb0*/  IMAD.IADD R13, R12, 0x1, R13 ;  /* 0x000000010c0d7824 */ /* 0x000fca00078e020d */
[----:B------:R-:W-:-:S04]  /*0bc0*/  LOP3.LUT R13, R13, 0xf, RZ, 0xc0, !PT ;  /* 0x0000000f0d0d7812 */ /* 0x000fc800078ec0ff */
[C---:B------:R-:W-:Y:S01]  /*0bd0*/  LOP3.LUT P0, RZ, R13.reuse, 0x7, RZ, 0xc0, !PT ;  /* 0x000000070dff7812 */ /* 0x040fe2000780c0ff */
[----:B------:R-:W-:-:S05]  /*0be0*/  VIADD R15, R13, 0xffffffff ;  /* 0xffffffff0d0f7836 */ /* 0x000fca0000000000 */
[----:B------:R-:W-:-:S13]  /*0bf0*/  ISETP.GE.U32.AND P1, PT, R15, 0x7, PT ;  /* 0x000000070f00780c */ /* 0x000fda0003f26070 */
[----:B------:R-:W-:Y:S05]  /*0c00*/  @!P1 BRA `(.L_x_4) ;  /* 0x0000000000c49947 */ /* 0x000fea0003800000 */
[----:B------:R-:W-:-:S04]  /*0c10*/  IMAD R13, R14, R11, R0 ;  /* 0x0000000b0e0d7224 */ /* 0x000fc800078e0200 */
[----:B------:R-:W-:-:S04]  /*0c20*/  IMAD.WIDE.U32 R22, R13, 0x4, R26 ;  /* 0x000000040d167825 */ /* 0x000fc800078e001a */
[----:B------:R-:W-:Y:S02]  /*0c30*/  IMAD.IADD R15, R13, 0x1, R11 ;  /* 0x000000010d0f7824 */ /* 0x000fe400078e020b */
[----:B------:R0:W2:Y:S02]  /*0c40*/  LDG.E R13, desc[UR36][R22.64] ;  /* 0x00000024160d7981 */ /* 0x0000a4000c1e1900 */
[C---:B------:R-:W-:Y:S01]  /*0c50*/  IMAD.WIDE.U32 R24, R15.reuse, 0x4, R26 ;  /* 0x000000040f187825 */ /* 0x040fe200078e001a */
[----:B------:R-:W-:-:S04]  /*0c60*/  IADD3 R18, PT, PT, R15, R11, RZ ;  /* 0x0000000b0f127210 */ /* 0x000fc80007ffe0ff */
[----:B------:R1:W3:Y:S01]  /*0c70*/  LDG.E R15, desc[UR36][R24.64] ;  /* 0x00000024180f7981 */ /* 0x0002e2000c1e1900 */
[----:B------:R-:W-:-:S04]  /*0c80*/  IMAD.WIDE.U32 R16, R18, 0x4, R26 ;  /* 0x0000000412107825 */ /* 0x000fc800078e001a */
[----:B------:R-:W-:Y:S01]  /*0c90*/  IMAD.IADD R20, R18, 0x1, R11 ;  /* 0x0000000112147824 */ /* 0x000fe200078e020b */
[----:B------:R4:W5:Y:S03]  /*0ca0*/  LDG.E R32, desc[UR36][R16.64] ;  /* 0x0000002410207981 */ /* 0x000966000c1e1900 */
[----:B------:R-:W-:-:S04]  /*0cb0*/  IMAD.WIDE.U32 R18, R20, 0x4, R26 ;  /* 0x0000000414127825 */ /* 0x000fc800078e001a */
[----:B------:R-:W-:Y:S02]  /*0cc0*/  IMAD.IADD R33, R20, 0x1, R11 ;  /* 0x0000000114217824 */ /* 0x000fe400078e020b */
[----:B------:R-:W5:Y:S02]  /*0cd0*/  LDG.E R18, desc[UR36][R18.64] ;  /* 0x0000002412127981 */ /* 0x000f64000c1e1900 */
[----:B------:R-:W-:-:S04]  /*0ce0*/  IMAD.WIDE.U32 R20, R33, 0x4, R26 ;  /* 0x0000000421147825 */ /* 0x000fc800078e001a */
[----:B------:R-:W-:Y:S02]  /*0cf0*/  IMAD.IADD R33, R33, 0x1, R11 ;  /* 0x0000000121217824 */ /* 0x000fe400078e020b */
[----:B------:R-:W5:Y:S02]  /*0d00*/  LDG.E R20, desc[UR36][R20.64] ;  /* 0x0000002414147981 */ /* 0x000f64000c1e1900 */
[C---:B0-----:R-:W-:Y:S01]  /*0d10*/  IMAD.WIDE.U32 R22, R33.reuse, 0x4, R26 ;  /* 0x0000000421167825 */ /* 0x041fe200078e001a */
[----:B------:R-:W-:-:S05]  /*0d20*/  IADD3 R33, PT, PT, R33, R11, RZ ;  /* 0x0000000b21217210 */ /* 0x000fca0007ffe0ff */
[----:B------:R-:W5:Y:S01]  /*0d30*/  LDG.E R22, desc[UR36][R22.64] ;  /* 0x0000002416167981 */ /* 0x000f62000c1e1900 */
[----:B-1----:R-:W-:-:S04]  /*0d40*/  IMAD.WIDE.U32 R24, R33, 0x4, R26 ;  /* 0x0000000421187825 */ /* 0x002fc800078e001a */
[----:B----4-:R-:W-:Y:S02]  /*0d50*/  IMAD.IADD R17, R33, 0x1, R11 ;  /* 0x0000000121117824 */ /* 0x010fe400078e020b */
[----:B------:R-:W4:Y:S02]  /*0d60*/  LDG.E R24, desc[UR36][R24.64] ;  /* 0x0000002418187981 */ /* 0x000f24000c1e1900 */
[----:B------:R-:W-:-:S06]  /*0d70*/  IMAD.WIDE.U32 R16, R17, 0x4, R26 ;  /* 0x0000000411107825 */ /* 0x000fcc00078e001a */
[----:B------:R-:W4:Y:S01]  /*0d80*/  LDG.E R16, desc[UR36][R16.64] ;  /* 0x0000002410107981 */ /* 0x000f22000c1e1900 */
[----:B--2---:R-:W-:-:S04]  /*0d90*/  FSETP.GT.AND P5, PT, |R13|, R36, PT ;  /* 0x000000240d00720b */ /* 0x004fc80003fa4200 */
[----:B------:R-:W-:Y:S02]  /*0da0*/  FSEL R36, |R13|, R36, P5 ;  /* 0x000000240d247208 */ /* 0x000fe40002800200 */
[----:B------:R-:W-:Y:S02]  /*0db0*/  SEL R5, R14, R5, P5 ;  /* 0x000000050e057207 */ /* 0x000fe40002800000 */
[----:B---3--:R-:W-:-:S04]  /*0dc0*/  FSETP.GT.AND P6, PT, |R15|, R36, PT ;  /* 0x000000240f00720b */ /* 0x008fc80003fc4200 */
[----:B------:R-:W-:-:S04]  /*0dd0*/  FSEL R15, |R15|, R36, P6 ;  /* 0x000000240f0f7208 */ /* 0x000fc80003000200 */
[----:B-----5:R-:W-:-:S04]  /*0de0*/  FSETP.GT.AND P4, PT, |R32|, R15, PT ;  /* 0x0000000f2000720b */ /* 0x020fc80003f84200 */
[----:B------:R-:W-:Y:S01]  /*0df0*/  FSEL R15, |R32|, R15, P4 ;  /* 0x0000000f200f7208 */ /* 0x000fe20002000200 */
[----:B------:R-:W-:-:S03]  /*0e00*/  @P6 VIADD R5, R14, 0x1 ;  /* 0x000000010e056836 */ /* 0x000fc60000000000 */
[----:B------:R-:W-:-:S04]  /*0e10*/  FSETP.GT.AND P3, PT, |R18|, R15, PT ;  /* 0x0000000f1200720b */ /* 0x000fc80003f64200 */
[----:B------:R-:W-:Y:S01]  /*0e20*/  FSEL R15, |R18|, R15, P3 ;  /* 0x0000000f120f7208 */ /* 0x000fe20001800200 */
[----:B------:R-:W-:-:S03]  /*0e30*/  @P4 VIADD R5, R14, 0x2 ;  /* 0x000000020e054836 */ /* 0x000fc60000000000 */
[----:B------:R-:W-:-:S04]  /*0e40*/  FSETP.GT.AND P1, PT, |R20|, R15, PT ;  /* 0x0000000f1400720b */ /* 0x000fc80003f24200 */
[----:B------:R-:W-:Y:S02]  /*0e50*/  FSEL R15, |R20|, R15, P1 ;  /* 0x0000000f140f7208 */ /* 0x000fe40000800200 */
[----:B------:R-:W-:Y:S02]  /*0e60*/  @P3 IADD3 R5, PT, PT, R14, 0x3, RZ ;  /* 0x000000030e053810 */ /* 0x000fe40007ffe0ff */
[----:B------:R-:W-:-:S04]  /*0e70*/  FSETP.GT.AND P2, PT, |R22|, R15, PT ;  /* 0x0000000f1600720b */ /* 0x000fc80003f44200 */
[----:B------:R-:W-:Y:S01]  /*0e80*/  FSEL R15, |R22|, R15, P2 ;  /* 0x0000000f160f7208 */ /* 0x000fe20001000200 */
[----:B------:R-:W-:-:S03]  /*0e90*/  @P1 VIADD R5, R14, 0x4 ;  /* 0x000000040e051836 */ /* 0x000fc60000000000 */
[----:B----4-:R-:W-:-:S04]  /*0ea0*/  FSETP.GT.AND P5, PT, |R24|, R15, PT ;  /* 0x0000000f1800720b */ /* 0x010fc80003fa4200 */
[----:B------:R-:W-:Y:S01]  /*0eb0*/  FSEL R15, |R24|, R15, P5 ;  /* 0x0000000f180f7208 */ /* 0x000fe20002800200 */
[----:B------:R-:W-:-:S03]  /*0ec0*/  @P2 VIADD R5, R14, 0x5 ;  /* 0x000000050e052836 */ /* 0x000fc60000000000 */
[----:B------:R-:W-:-:S04]  /*0ed0*/  FSETP.GT.AND P3, PT, |R16|, R15, PT ;  /* 0x0000000f1000720b */ /* 0x000fc80003f64200 */
[----:B------:R-:W-:Y:S01]  /*0ee0*/  FSEL R36, |R16|, R15, P3 ;  /* 0x0000000f10247208 */ /* 0x000fe20001800200 */
[----:B------:R-:W-:-:S08]  /*0ef0*/  @P5 VIADD R5, R14, 0x6 ;  /* 0x000000060e055836 */ /* 0x000fd00000000000 */
[C---:B------:R-:W-:Y:S01]  /*0f00*/  @P3 IADD3 R5, PT, PT, R14.reuse, 0x7, RZ ;  /* 0x000000070e053810 */ /* 0x040fe20007ffe0ff */
[----:B------:R-:W-:-:S07]  /*0f10*/  VIADD R14, R14, 0x8 ;  /* 0x000000080e0e7836 */ /* 0x000fce0000000000 */
.L_x_4:
[----:B------:R-:W-:Y:S05]  /*0f20*/  @!P0 BRA `(.L_x_3) ;  /* 0x0000000000d48947 */ /* 0x000fea0003800000 */
[----:B------:R-:W-:Y:S02]  /*0f30*/  ISETP.GE.U32.AND P0, PT, R31, 0x3, PT ;  /* 0x000000031f00780c */ /* 0x000fe40003f06070 */
[----:B------:R-:W-:-:S04]  /*0f40*/  LOP3.LUT R3, R3, 0x3, RZ, 0xc0, !PT ;  /* 0x0000000303037812 */ /* 0x000fc800078ec0ff */
[----:B------:R-:W-:-:S07]  /*0f50*/  ISETP.NE.AND P1, PT, R3, RZ, PT ;  /* 0x000000ff0300720c */ /* 0x000fce0003f25270 */
[----:B------:R-:W-:Y:S06]  /*0f60*/  @!P0 BRA `(.L_x_5) ;  /* 0x0000000000648947 */ /* 0x000fec0003800000 */
[----:B------:R-:W-:-:S04]  /*0f70*/  IMAD R13, R14, R11, R0 ;  /* 0x0000000b0e0d7224 */ /* 0x000fc800078e0200 */
[----:B------:R-:W-:-:S04]  /*0f80*/  IMAD.WIDE.U32 R18, R13, 0x4, R26 ;  /* 0x000000040d127825 */ /* 0x000fc800078e001a */
[----:B------:R-:W-:Y:S02]  /*0f90*/  IMAD.IADD R13, R13, 0x1, R11 ;  /* 0x000000010d0d7824 */ /* 0x000fe400078e020b */
[----:B------:R-:W2:Y:S02]  /*0fa0*/  LDG.E R19, desc[UR36][R18.64] ;  /* 0x0000002412137981 */ /* 0x000ea4000c1e1900 */
[C---:B------:R-:W-:Y:S01]  /*0fb0*/  IMAD.WIDE.U32 R20, R13.reuse, 0x4, R26 ;  /* 0x000000040d147825 */ /* 0x040fe200078e001a */
[----:B------:R-:W-:-:S05]  /*0fc0*/  IADD3 R13, PT, PT, R13, R11, RZ ;  /* 0x0000000b0d0d7210 */ /* 0x000fca0007ffe0ff */
[----:B------:R-:W3:Y:S01]  /*0fd0*/  LDG.E R21, desc[UR36][R20.64] ;  /* 0x0000002414157981 */ /* 0x000ee2000c1e1900 */
[----:B------:R-:W-:-:S04]  /*0fe0*/  IMAD.WIDE.U32 R16, R13, 0x4, R26 ;  /* 0x000000040d107825 */ /* 0x000fc800078e001a */
[----:B------:R-:W-:Y:S02]  /*0ff0*/  IMAD.IADD R23, R13, 0x1, R11 ;  /* 0x000000010d177824 */ /* 0x000fe400078e020b */
[----:B------:R-:W4:Y:S02]  /*1000*/  LDG.E R17, desc[UR36][R16.64] ;  /* 0x0000002410117981 */ /* 0x000f24000c1e1900 */
[----:B------:R-:W-:-:S06]  /*1010*/  IMAD.WIDE.U32 R22, R23, 0x4, R26 ;  /* 0x0000000417167825 */ /* 0x000fcc00078e001a */
[----:B------:R-:W5:Y:S01]  /*1020*/  LDG.E R23, desc[UR36][R22.64] ;  /* 0x0000002416177981 */ /* 0x000f62000c1e1900 */
[----:B--2---:R-:W-:-:S04]  /*1030*/  FSETP.GT.AND P0, PT, |R19|, R36, PT ;  /* 0x000000241300720b */ /* 0x004fc80003f04200 */
[----:B------:R-:W-:Y:S02]  /*1040*/  FSEL R36, |R19|, R36, P0 ;  /* 0x0000002413247208 */ /* 0x000fe40000000200 */
[----:B------:R-:W-:Y:S02]  /*1050*/  SEL R5, R14, R5, P0 ;  /* 0x000000050e057207 */ /* 0x000fe40000000000 */
[----:B---3--:R-:W-:-:S04]  /*1060*/  FSETP.GT.AND P2, PT, |R21|, R36, PT ;  /* 0x000000241500720b */ /* 0x008fc80003f44200 */
[----:B------:R-:W-:-:S04]  /*1070*/  FSEL R36, |R21|, R36, P2 ;  /* 0x0000002415247208 */ /* 0x000fc80001000200 */
[----:B----4-:R-:W-:-:S04]  /*1080*/  FSETP.GT.AND P3, PT, |R17|, R36, PT ;  /* 0x000000241100720b */ /* 0x010fc80003f64200 */
[----:B------:R-:W-:Y:S01]  /*1090*/  FSEL R36, |R17|, R36, P3 ;  /* 0x0000002411247208 */ /* 0x000fe20001800200 */
[----:B------:R-:W-:-:S03]  /*10a0*/  @P2 VIADD R5, R14, 0x1 ;  /* 0x000000010e052836 */ /* 0x000fc60000000000 */
[----:B-----5:R-:W-:-:S04]  /*10b0*/  FSETP.GT.AND P4, PT, |R23|, R36, PT ;  /* 0x000000241700720b */ /* 0x020fc80003f84200 */
[----:B------:R-:W-:Y:S02]  /*10c0*/  FSEL R36, |R23|, R36, P4 ;  /* 0x0000002417247208 */ /* 0x000fe40002000200 */
[----:B------:R-:W-:-:S07]  /*10d0*/  @P3 IADD3 R5, PT, PT, R14, 0x2, RZ ;  /* 0x000000020e053810 */ /* 0x000fce0007ffe0ff */
[C---:B------:R-:W-:Y:S02]  /*10e0*/  @P4 VIADD R5, R14.reuse, 0x3 ;  /* 0x000000030e054836 */ /* 0x040fe40000000000 */
[----:B------:R-:W-:-:S07]  /*10f0*/  VIADD R14, R14, 0x4 ;  /* 0x000000040e0e7836 */ /* 0x000fce0000000000 */
.L_x_5:
[----:B------:R-:W-:Y:S05]  /*1100*/  @!P1 BRA `(.L_x_3) ;  /* 0x00000000005c9947 */ /* 0x000fea0003800000 */
[----:B------:R-:W-:-:S04]  /*1110*/  IMAD R13, R14, R11, R0 ;  /* 0x0000000b0e0d7224 */ /* 0x000fc800078e0200 */
[----:B------:R-:W-:-:S06]  /*1120*/  IMAD.WIDE.U32 R16, R13, 0x4, R26 ;  /* 0x000000040d107825 */ /* 0x000fcc00078e001a */
[----:B------:R-:W2:Y:S01]  /*1130*/  LDG.E R17, desc[UR36][R16.64] ;  /* 0x0000002410117981 */ /* 0x000ea2000c1e1900 */
[----:B------:R-:W-:Y:S02]  /*1140*/  ISETP.NE.AND P1, PT, R3, 0x1, PT ;  /* 0x000000010300780c */ /* 0x000fe40003f25270 */
[----:B--2---:R-:W-:-:S04]  /*1150*/  FSETP.GT.AND P0, PT, |R17|, R36, PT ;  /* 0x000000241100720b */ /* 0x004fc80003f04200 */
[----:B------:R-:W-:Y:S02]  /*1160*/  FSEL R36, |R17|, R36, P0 ;  /* 0x0000002411247208 */ /* 0x000fe40000000200 */
[----:B------:R-:W-:-:S05]  /*1170*/  SEL R5, R14, R5, P0 ;  /* 0x000000050e057207 */ /* 0x000fca0000000000 */
[----:B------:R-:W-:Y:S05]  /*1180*/  @!P1 BRA `(.L_x_3) ;  /* 0x00000000003c9947 */ /* 0x000fea0003800000 */
[----:B------:R-:W-:Y:S02]  /*1190*/  ISETP.NE.AND P2, PT, R3, 0x2, PT ;  /* 0x000000020300780c */ /* 0x000fe40003f45270 */
[----:B------:R-:W-:-:S05]  /*11a0*/  IADD3 R13, PT, PT, R13, R11, RZ ;  /* 0x0000000b0d0d7210 */ /* 0x000fca0007ffe0ff */
[----:B------:R-:W-:-:S06]  /*11b0*/  IMAD.WIDE.U32 R16, R13, 0x4, R26 ;  /* 0x000000040d107825 */ /* 0x000fcc00078e001a */
[----:B------:R-:W-:Y:S01]  /*11c0*/  @P2 IMAD.IADD R19, R13, 0x1, R11 ;  /* 0x000000010d132824 */ /* 0x000fe200078e020b */
[----:B------:R-:W2:Y:S03]  /*11d0*/  LDG.E R17, desc[UR36][R16.64] ;  /* 0x0000002410117981 */ /* 0x000ea6000c1e1900 */
[----:B------:R-:W-:-:S06]  /*11e0*/  @P2 IMAD.WIDE.U32 R18, R19, 0x4, R26 ;  /* 0x0000000413122825 */ /* 0x000fcc00078e001a */
[----:B------:R-:W3:Y:S01]  /*11f0*/  @P2 LDG.E R19, desc[UR36][R18.64] ;  /* 0x0000002412132981 */ /* 0x000ee2000c1e1900 */
[----:B------:R-:W-:Y:S02]  /*1200*/  PLOP3.LUT P3, PT, PT, PT, PT, 0x8, 0x80 ;  /* 0x000000000080781c */ /* 0x000fe40003f6e170 */
[----:B--2---:R-:W-:-:S04]  /*1210*/  FSETP.GT.AND P0, PT, |R17|, R36, PT ;  /* 0x000000241100720b */ /* 0x004fc80003f04200 */
[----:B------:R-:W-:-:S04]  /*1220*/  FSEL R36, |R17|, R36, P0 ;  /* 0x0000002411247208 */ /* 0x000fc80000000200 */
[----:B---3--:R-:W-:-:S04]  /*1230*/  @P2 FSETP.GT.AND P1, PT, |R19|, R36, PT ;  /* 0x000000241300220b */ /* 0x008fc80003f24200 */
[----:B------:R-:W-:Y:S01]  /*1240*/  @P2 PLOP3.LUT P3, PT, P1, PT, PT, 0x80, 0x8 ;  /* 0x000000000008281c */ /* 0x000fe20000f6f070 */
[----:B------:R-:W-:Y:S01]  /*1250*/  @P0 VIADD R5, R14, 0x1 ;  /* 0x000000010e050836 */ /* 0x000fe20000000000 */
[----:B------:R-:W-:-:S11]  /*1260*/  @P2 FSEL R36, |R19|, R36, P1 ;  /* 0x0000002413242208 */ /* 0x000fd60000800200 */
[----:B------:R-:W-:-:S07]  /*1270*/  @P3 IADD3 R5, PT, PT, R14, 0x2, RZ ;  /* 0x000000020e053810 */ /* 0x000fce0007ffe0ff */
.L_x_3:
[----:B------:R-:W-:-:S13]  /*1280*/  FSETP.NEU.AND P0, PT, R36, RZ, PT ;  /* 0x000000ff2400720b */ /* 0x000fda0003f0d000 */
[----:B------:R-:W-:Y:S05]  /*1290*/  @!P0 BRA `(.L_x_6) ;  /* 0x0000001400708947 */ /* 0x000fea0003800000 */
[----:B------:R-:W-:-:S13]  /*12a0*/  ISETP.NE.AND P0, PT, R5, R0, PT ;  /* 0x000000000500720c */ /* 0x000fda0003f05270 */
[----:B------:R-:W-:Y:S05]  /*12b0*/  @!P0 BRA `(.L_x_7) ;  /* 0x0000000800c88947 */ /* 0x000fea0003800000 */
[----:B------:R-:W-:Y:S01]  /*12c0*/  UISETP.GE.U32.AND UP0, UPT, UR6, 0xf, UPT ;  /* 0x0000000f0600788c */ /* 0x000fe2000bf06070 */
[----:B------:R-:W-:-:S08]  /*12d0*/  IMAD.MOV.U32 R18, RZ, RZ, RZ ;  /* 0x000000ffff127224 */ /* 0x000fd000078e00ff */
[----:B------:R-:W-:Y:S05]  /*12e0*/  BRA.U !UP0, `(.L_x_8) ;  /* 0x0000000508247547 */ /* 0x000fea000b800000 */
[----:B------:R-:W-:-:S07]  /*12f0*/  IMAD.MOV.U32 R18, RZ, RZ, RZ ;  /* 0x000000ffff127224 */ /* 0x000fce00078e00ff */
.L_x_9:
[----:B-1----:R-:W-:Y:S01]  /*1300*/  IADD3 R17, PT, PT, R9, R18, RZ ;  /* 0x0000001209117210 */ /* 0x002fe20007ffe0ff */
[----:B------:R-:W-:-:S04]  /*1310*/  IMAD R15, R5, R11, R18 ;  /* 0x0000000b050f7224 */ /* 0x000fc800078e0212 */
[----:B------:R-:W-:-:S04]  /*1320*/  IMAD.WIDE R14, R15, 0x4, R26 ;  /* 0x000000040f0e7825 */ /* 0x000fc800078e021a */
[----:B------:R-:W-:Y:S01]  /*1330*/  IMAD.WIDE.U32 R16, R17, 0x4, R26 ;  /* 0x0000000411107825 */ /* 0x000fe200078e001a */
[----:B------:R-:W2:Y:S04]  /*1340*/  LDG.E R13, desc[UR36][R14.64] ;  /* 0x000000240e0d7981 */ /* 0x000ea8000c1e1900 */
[----:B------:R-:W3:Y:S04]  /*1350*/  LDG.E R3, desc[UR36][R16.64] ;  /* 0x0000002410037981 */ /* 0x000ee8000c1e1900 */
[----:B--2---:R0:W-:Y:S04]  /*1360*/  STG.E desc[UR36][R16.64], R13 ;  /* 0x0000000d10007986 */ /* 0x0041e8000c101924 */
[----:B---3--:R1:W-:Y:S04]  /*1370*/  STG.E desc[UR36][R14.64], R3 ;  /* 0x000000030e007986 */ /* 0x0083e8000c101924 */
[----:B------:R-:W2:Y:S04]  /*1380*/  LDG.E R21, desc[UR36][R14.64+0x4] ;  /* 0x000004240e157981 */ /* 0x000ea8000c1e1900 */
[----:B------:R-:W3:Y:S04]  /*1390*/  LDG.E R19, desc[UR36][R16.64+0x4] ;  /* 0x0000042410137981 */ /* 0x000ee8000c1e1900 */
[----:B--2---:R2:W-:Y:S04]  /*13a0*/  STG.E desc[UR36][R16.64+0x4], R21 ;  /* 0x0000041510007986 */ /* 0x0045e8000c101924 */
[----:B---3--:R3:W-:Y:S04]  /*13b0*/  STG.E desc[UR36][R14.64+0x4], R19 ;  /* 0x000004130e007986 */ /* 0x0087e8000c101924 */
[----:B------:R-:W4:Y:S04]  /*13c0*/  LDG.E R25, desc[UR36][R14.64+0x8] ;  /* 0x000008240e197981 */ /* 0x000f28000c1e1900 */
[----:B------:R-:W5:Y:S04]  /*13d0*/  LDG.E R23, desc[UR36][R16.64+0x8] ;  /* 0x0000082410177981 */ /* 0x000f68000c1e1900 */
[----:B----4-:R4:W-:Y:S04]  /*13e0*/  STG.E desc[UR36][R16.64+0x8], R25 ;  /* 0x0000081910007986 */ /* 0x0109e8000c101924 */
[----:B-----5:R5:W-:Y:S04]  /*13f0*/  STG.E desc[UR36][R14.64+0x8], R23 ;  /* 0x000008170e007986 */ /* 0x020be8000c101924 */
[----:B------:R-:W2:Y:S04]  /*1400*/  LDG.E R33, desc[UR36][R14.64+0xc] ;  /* 0x00000c240e217981 */ /* 0x000ea8000c1e1900 */
[----:B0-----:R-:W3:Y:S04]  /*1410*/  LDG.E R13, desc[UR36][R16.64+0xc] ;  /* 0x00000c24100d7981 */ /* 0x001ee8000c1e1900 */
[----:B--2---:R0:W-:Y:S04]  /*1420*/  STG.E desc[UR36][R16.64+0xc], R33 ;  /* 0x00000c2110007986 */ /* 0x0041e8000c101924 */
[----:B---3--:R2:W-:Y:S04]  /*1430*/  STG.E desc[UR36][R14.64+0xc], R13 ;  /* 0x00000c0d0e007986 */ /* 0x0085e8000c101924 */
[----:B------:R-:W3:Y:S04]  /*1440*/  LDG.E R35, desc[UR36][R14.64+0x10] ;  /* 0x000010240e237981 */ /* 0x000ee8000c1e1900 */
[----:B-1----:R-:W4:Y:S04]  /*1450*/  LDG.E R3, desc[UR36][R16.64+0x10] ;  /* 0x0000102410037981 */ /* 0x002f28000c1e1900 */
[----:B---3--:R1:W-:Y:S04]  /*1460*/  STG.E desc[UR36][R16.64+0x10], R35 ;  /* 0x0000102310007986 */ /* 0x0083e8000c101924 */
[----:B----4-:R3:W-:Y:S04]  /*1470*/  STG.E desc[UR36][R14.64+0x10], R3 ;  /* 0x000010030e007986 */ /* 0x0107e8000c101924 */
[----:B------:R-:W4:Y:S04]  /*1480*/  LDG.E R21, desc[UR36][R14.64+0x14] ;  /* 0x000014240e157981 */ /* 0x000f28000c1e1900 */
[----:B------:R-:W5:Y:S04]  /*1490*/  LDG.E R19, desc[UR36][R16.64+0x14] ;  /* 0x0000142410137981 */ /* 0x000f68000c1e1900 */
[----:B----4-:R4:W-:Y:S04]  /*14a0*/  STG.E desc[UR36][R16.64+0x14], R21 ;  /* 0x0000141510007986 */ /* 0x0109e8000c101924 */
[----:B-----5:R5:W-:Y:S04]  /*14b0*/  STG.E desc[UR36][R14.64+0x14], R19 ;  /* 0x000014130e007986 */ /* 0x020be8000c101924 */
[----:B------:R-:W2:Y:S04]  /*14c0*/  LDG.E R25, desc[UR36][R14.64+0x18] ;  /* 0x000018240e197981 */ /* 0x000ea8000c1e1900 */
[----:B------:R-:W3:Y:S04]  /*14d0*/  LDG.E R23, desc[UR36][R16.64+0x18] ;  /* 0x0000182410177981 */ /* 0x000ee8000c1e1900 */
[----:B--2---:R2:W-:Y:S04]  /*14e0*/  STG.E desc[UR36][R16.64+0x18], R25 ;  /* 0x0000181910007986 */ /* 0x0045e8000c101924 */
[----:B---3--:R3:W-:Y:S04]  /*14f0*/  STG.E desc[UR36][R14.64+0x18], R23 ;  /* 0x000018170e007986 */ /* 0x0087e8000c101924 */
[----:B0-----:R-:W4:Y:S04]  /*1500*/  LDG.E R33, desc[UR36][R14.64+0x1c] ;  /* 0x00001c240e217981 */ /* 0x001f28000c1e1900 */
[----:B------:R-:W5:Y:S04]  /*1510*/  LDG.E R13, desc[UR36][R16.64+0x1c] ;  /* 0x00001c24100d7981 */ /* 0x000f68000c1e1900 */
[----:B----4-:R0:W-:Y:S04]  /*1520*/  STG.E desc[UR36][R16.64+0x1c], R33 ;  /* 0x00001c2110007986 */ /* 0x0101e8000c101924 */
[----:B-----5:R4:W-:Y:S04]  /*1530*/  STG.E desc[UR36][R14.64+0x1c], R13 ;  /* 0x00001c0d0e007986 */ /* 0x0209e8000c101924 */
[----:B-1----:R-:W5:Y:S04]  /*1540*/  LDG.E R35, desc[UR36][R14.64+0x20] ;  /* 0x000020240e237981 */ /* 0x002f68000c1e1900 */
[----:B------:R-:W2:Y:S04]  /*1550*/  LDG.E R3, desc[UR36][R16.64+0x20] ;  /* 0x0000202410037981 */ /* 0x000ea8000c1e1900 */
[----:B-----5:R1:W-:Y:S04]  /*1560*/  STG.E desc[UR36][R16.64+0x20], R35 ;  /* 0x0000202310007986 */ /* 0x0203e8000c101924 */
[----:B--2---:R2:W-:Y:S04]  /*1570*/  STG.E desc[UR36][R14.64+0x20], R3 ;  /* 0x000020030e007986 */ /* 0x0045e8000c101924 */
[----:B------:R-:W5:Y:S04]  /*1580*/  LDG.E R21, desc[UR36][R14.64+0x24] ;  /* 0x000024240e157981 */ /* 0x000f68000c1e1900 */
[----:B------:R-:W3:Y:S04]  /*1590*/  LDG.E R19, desc[UR36][R16.64+0x24] ;  /* 0x0000242410137981 */ /* 0x000ee8000c1e1900 */
[----:B-----5:R5:W-:Y:S04]  /*15a0*/  STG.E desc[UR36][R16.64+0x24], R21 ;  /* 0x0000241510007986 */ /* 0x020be8000c101924 */
[----:B---3--:R3:W-:Y:S04]  /*15b0*/  STG.E desc[UR36][R14.64+0x24], R19 ;  /* 0x000024130e007986 */ /* 0x0087e8000c101924 */
[----:B------:R-:W4:Y:S04]  /*15c0*/  LDG.E R25, desc[UR36][R14.64+0x28] ;  /* 0x000028240e197981 */ /* 0x000f28000c1e1900 */
[----:B------:R-:W2:Y:S04]  /*15d0*/  LDG.E R23, desc[UR36][R16.64+0x28] ;  /* 0x0000282410177981 */ /* 0x000ea8000c1e1900 */
[----:B----4-:R4:W-:Y:S04]  /*15e0*/  STG.E desc[UR36][R16.64+0x28], R25 ;  /* 0x0000281910007986 */ /* 0x0109e8000c101924 */
[----:B--2---:R2:W-:Y:S04]  /*15f0*/  STG.E desc[UR36][R14.64+0x28], R23 ;  /* 0x000028170e007986 */ /* 0x0045e8000c101924 */
[----:B0-----:R-:W5:Y:S04]  /*1600*/  LDG.E R33, desc[UR36][R14.64+0x2c] ;  /* 0x00002c240e217981 */ /* 0x001f68000c1e1900 */
[----:B------:R-:W3:Y:S04]  /*1610*/  LDG.E R13, desc[UR36][R16.64+0x2c] ;  /* 0x00002c24100d7981 */ /* 0x000ee8000c1e1900 */
[----:B-----5:R0:W-:Y:S04]  /*1620*/  STG.E desc[UR36][R16.64+0x2c], R33 ;  /* 0x00002c2110007986 */ /* 0x0201e8000c101924 */
[----:B---3--:R3:W-:Y:S04]  /*1630*/  STG.E desc[UR36][R14.64+0x2c], R13 ;  /* 0x00002c0d0e007986 */ /* 0x0087e8000c101924 */
[----:B-1----:R-:W5:Y:S04]  /*1640*/  LDG.E R35, desc[UR36][R14.64+0x30] ;  /* 0x000030240e237981 */ /* 0x002f68000c1e1900 */
[----:B------:R-:W4:Y:S04]  /*1650*/  LDG.E R3, desc[UR36][R16.64+0x30] ;  /* 0x0000302410037981 */ /* 0x000f28000c1e1900 */
[----:B-----5:R1:W-:Y:S04]  /*1660*/  STG.E desc[UR36][R16.64+0x30], R35 ;  /* 0x0000302310007986 */ /* 0x0203e8000c101924 */
[----:B----4-:R1:W-:Y:S04]  /*1670*/  STG.E desc[UR36][R14.64+0x30], R3 ;  /* 0x000030030e007986 */ /* 0x0103e8000c101924 */
[----:B------:R-:W4:Y:S04]  /*1680*/  LDG.E R21, desc[UR36][R14.64+0x34] ;  /* 0x000034240e157981 */ /* 0x000f28000c1e1900 */
[----:B------:R-:W5:Y:S04]  /*1690*/  LDG.E R19, desc[UR36][R16.64+0x34] ;  /* 0x0000342410137981 */ /* 0x000f68000c1e1900 */
[----:B----4-:R1:W-:Y:S04]  /*16a0*/  STG.E desc[UR36][R16.64+0x34], R21 ;  /* 0x0000341510007986 */ /* 0x0103e8000c101924 */
[----:B-----5:R1:W-:Y:S04]  /*16b0*/  STG.E desc[UR36][R14.64+0x34], R19 ;  /* 0x000034130e007986 */ /* 0x0203e8000c101924 */
[----:B------:R-:W4:Y:S04]  /*16c0*/  LDG.E R25, desc[UR36][R14.64+0x38] ;  /* 0x000038240e197981 */ /* 0x000f28000c1e1900 */
[----:B--2---:R-:W2:Y:S04]  /*16d0*/  LDG.E R23, desc[UR36][R16.64+0x38] ;  /* 0x0000382410177981 */ /* 0x004ea8000c1e1900 */
[----:B----4-:R1:W-:Y:S04]  /*16e0*/  STG.E desc[UR36][R16.64+0x38], R25 ;  /* 0x0000381910007986 */ /* 0x0103e8000c101924 */
[----:B--2---:R1:W-:Y:S04]  /*16f0*/  STG.E desc[UR36][R14.64+0x38], R23 ;  /* 0x000038170e007986 */ /* 0x0043e8000c101924 */
[----:B0-----:R-:W2:Y:S04]  /*1700*/  LDG.E R33, desc[UR36][R14.64+0x3c] ;  /* 0x00003c240e217981 */ /* 0x001ea8000c1e1900 */
[----:B---3--:R-:W3:Y:S01]  /*1710*/  LDG.E R13, desc[UR36][R16.64+0x3c] ;  /* 0x00003c24100d7981 */ /* 0x008ee2000c1e1900 */
[----:B------:R-:W-:-:S05]  /*1720*/  VIADD R18, R18, 0x10 ;  /* 0x0000001012127836 */ /* 0x000fca0000000000 */
[----:B------:R-:W-:Y:S01]  /*1730*/  ISETP.NE.AND P0, PT, R18, UR11, PT ;  /* 0x0000000b12007c0c */ /* 0x000fe2000bf05270 */
[----:B--2---:R1:W-:Y:S04]  /*1740*/  STG.E desc[UR36][R16.64+0x3c], R33 ;  /* 0x00003c2110007986 */ /* 0x0043e8000c101924 */
[----:B---3--:R1:W-:Y:S08]  /*1750*/  STG.E desc[UR36][R14.64+0x3c], R13 ;  /* 0x00003c0d0e007986 */ /* 0x0083f0000c101924 */
[----:B------:R-:W-:Y:S05]  /*1760*/  @P0 BRA `(.L_x_9) ;  /* 0xfffffff800e40947 */ /* 0x000fea000383ffff */
[----:B------:R-:W-:-:S07]  /*1770*/  IMAD.U32 R18, RZ, RZ, UR11 ;  /* 0x0000000bff127e24 */ /* 0x000fce000f8e00ff */
.L_x_8:
[----:B------:R-:W-:-:S09]  /*1780*/  UISETP.NE.AND UP0, UPT, UR9, URZ, UPT ;  /* 0x000000ff0900728c */ /* 0x000fd2000bf05270 */
[----:B------:R-:W-:Y:S05]  /*1790*/  BRA.U !UP0, `(.L_x_7) ;  /* 0x0000000508907547 */ /* 0x000fea000b800000 */
[----:B------:R-:W-:Y:S02]  /*17a0*/  UIADD3 UR4, UPT, UPT, UR9, -0x1, URZ ;  /* 0xffffffff09047890 */ /* 0x000fe4000fffe0ff */
[----:B------:R-:W-:Y:S02]  /*17b0*/  UISETP.NE.AND UP1, UPT, UR10, URZ, UPT ;  /* 0x000000ff0a00728c */ /* 0x000fe4000bf25270 */
[----:B------:R-:W-:-:S09]  /*17c0*/  UISETP.GE.U32.AND UP0, UPT, UR4, 0x7, UPT ;  /* 0x000000070400788c */ /* 0x000fd2000bf06070 */
[----:B------:R-:W-:Y:S05]  /*17d0*/  BRA.U !UP0, `(.L_x_10) ;  /* 0x0000000108a47547 */ /* 0x000fea000b800000 */
[----:B-1----:R-:W-:Y:S01]  /*17e0*/  IMAD R15, R5, R11, R18 ;  /* 0x0000000b050f7224 */ /* 0x002fe200078e0212 */
[----:B------:R-:W-:-:S03]  /*17f0*/  IADD3 R21, PT, PT, R9, R18, RZ ;  /* 0x0000001209157210 */ /* 0x000fc60007ffe0ff */
[----:B------:R-:W-:-:S04]  /*1800*/  IMAD.WIDE R14, R15, 0x4, R26 ;  /* 0x000000040f0e7825 */ /* 0x000fc800078e021a */
[----:B------:R-:W-:Y:S01]  /*1810*/  IMAD.WIDE.U32 R20, R21, 0x4, R26 ;  /* 0x0000000415147825 */ /* 0x000fe200078e001a */
[----:B------:R-:W2:Y:S04]  /*1820*/  LDG.E R13, desc[UR36][R14.64] ;  /* 0x000000240e0d7981 */ /* 0x000ea8000c1e1900 */
[----:B------:R-:W3:Y:S01]  /*1830*/  LDG.E R3, desc[UR36][R20.64] ;  /* 0x0000002414037981 */ /* 0x000ee2000c1e1900 */
[----:B------:R-:W-:-:S05]  /*1840*/  IADD3 R17, P0, PT, R9, R18, RZ ;  /* 0x0000001209117210 */ /* 0x000fca0007f1e0ff */
[----:B------:R-:W-:Y:S01]  /*1850*/  IMAD.X R19, RZ, RZ, RZ, P0 ;  /* 0x000000ffff137224 */ /* 0x000fe200000e06ff */
[----:B------:R-:W-:-:S04]  /*1860*/  LEA R16, P0, R17, R26, 0x2 ;  /* 0x0000001a11107211 */ /* 0x000fc800078010ff */
[----:B------:R-:W-:Y:S01]  /*1870*/  LEA.HI.X R17, R17, R27, R19, 0x2, P0 ;  /* 0x0000001b11117211 */ /* 0x000fe200000f1413 */
        /* <DEDUP_REMOVED lines=22> */
[----:B------:R-:W4:Y:S04]  /*19e0*/  LDG.E R33, desc[UR36][R14.64+0x18] ;  /* 0x000018240e217981 */ /* 0x000f28000c1e1900 */
[----:B------:R-:W5:Y:S04]  /*19f0*/  LDG.E R25, desc[UR36][R16.64+0x18] ;  /* 0x0000182410197981 */ /* 0x000f68000c1e1900 */
[----:B----4-:R3:W-:Y:S04]  /*1a00*/  STG.E desc[UR36][R16.64+0x18], R33 ;  /* 0x0000182110007986 */ /* 0x0107e8000c101924 */
[----:B-----5:R3:W-:Y:S04]  /*1a10*/  STG.E desc[UR36][R14.64+0x18], R25 ;  /* 0x000018190e007986 */ /* 0x0207e8000c101924 */
[----:B0-----:R-:W4:Y:S04]  /*1a20*/  LDG.E R35, desc[UR36][R14.64+0x1c] ;  /* 0x00001c240e237981 */ /* 0x001f28000c1e1900 */
[----:B--2---:R-:W2:Y:S01]  /*1a30*/  LDG.E R13, desc[UR36][R16.64+0x1c] ;  /* 0x00001c24100d7981 */ /* 0x004ea2000c1e1900 */
[----:B------:R-:W-:-:S03]  /*1a40*/  VIADD R18, R18, 0x8 ;  /* 0x0000000812127836 */ /* 0x000fc60000000000 */
[----:B----4-:R3:W-:Y:S04]  /*1a50*/  STG.E desc[UR36][R16.64+0x1c], R35 ;  /* 0x00001c2310007986 */ /* 0x0107e8000c101924 */
[----:B--2---:R3:W-:Y:S02]  /*1a60*/  STG.E desc[UR36][R14.64+0x1c], R13 ;  /* 0x00001c0d0e007986 */ /* 0x0047e4000c101924 */
.L_x_10:
[----:B------:R-:W-:Y:S05]  /*1a70*/  BRA.U !UP1, `(.L_x_7) ;  /* 0x0000000109d87547 */ /* 0x000fea000b800000 */
[----:B------:R-:W-:Y:S02]  /*1a80*/  UIADD3 UR4, UPT, UPT, UR10, -0x1, URZ ;  /* 0xffffffff0a047890 */ /* 0x000fe4000fffe0ff */
[----:B------:R-:W-:Y:S02]  /*1a90*/  UISETP.NE.AND UP1, UPT, UR12, URZ, UPT ;  /* 0x000000ff0c00728c */ /* 0x000fe4000bf25270 */
[----:B------:R-:W-:-:S09]  /*1aa0*/  UISETP.GE.U32.AND UP0, UPT, UR4, 0x3, UPT ;  /* 0x000000030400788c */ /* 0x000fd2000bf06070 */
[----:B------:R-:W-:Y:S05]  /*1ab0*/  BRA.U !UP0, `(.L_x_11) ;  /* 0x0000000108647547 */ /* 0x000fea000b800000 */
[----:B-1-3--:R-:W-:Y:S01]  /*1ac0*/  IMAD R17, R5, R11, R18 ;  /* 0x0000000b05117224 */ /* 0x00afe200078e0212 */
        /* <DEDUP_REMOVED lines=11> */
[----:B------:R-:W3:Y:S04]  /*1b80*/  LDG.E R23, desc[UR36][R16.64+0x4] ;  /* 0x0000042410177981 */ /* 0x000ee8000c1e1900 */
[----:B------:R-:W4:Y:S04]  /*1b90*/  LDG.E R19, desc[UR36][R14.64+0x4] ;  /* 0x000004240e137981 */ /* 0x000f28000c1e1900 */
[----:B---3--:R2:W-:Y:S04]  /*1ba0*/  STG.E desc[UR36][R14.64+0x4], R23 ;  /* 0x000004170e007986 */ /* 0x0085e8000c101924 */
[----:B----4-:R2:W-:Y:S04]  /*1bb0*/  STG.E desc[UR36][R16.64+0x4], R19 ;  /* 0x0000041310007986 */ /* 0x0105e8000c101924 */
[----:B------:R-:W3:Y:S04]  /*1bc0*/  LDG.E R33, desc[UR36][R16.64+0x8] ;  /* 0x0000082410217981 */ /* 0x000ee8000c1e1900 */
[----:B------:R-:W4:Y:S04]  /*1bd0*/  LDG.E R25, desc[UR36][R14.64+0x8] ;  /* 0x000008240e197981 */ /* 0x000f28000c1e1900 */
[----:B---3--:R2:W-:Y:S04]  /*1be0*/  STG.E desc[UR36][R14.64+0x8], R33 ;  /* 0x000008210e007986 */ /* 0x0085e8000c101924 */
[----:B----4-:R2:W-:Y:S04]  /*1bf0*/  STG.E desc[UR36][R16.64+0x8], R25 ;  /* 0x0000081910007986 */ /* 0x0105e8000c101924 */
[----:B------:R-:W3:Y:S04]  /*1c00*/  LDG.E R35, desc[UR36][R16.64+0xc] ;  /* 0x00000c2410237981 */ /* 0x000ee8000c1e1900 */
[----:B0-----:R-:W4:Y:S01]  /*1c10*/  LDG.E R13, desc[UR36][R14.64+0xc] ;  /* 0x00000c240e0d7981 */ /* 0x001f22000c1e1900 */
[----:B------:R-:W-:-:S03]  /*1c20*/  VIADD R18, R18, 0x4 ;  /* 0x0000000412127836 */ /* 0x000fc60000000000 */
[----:B---3--:R2:W-:Y:S04]  /*1c30*/  STG.E desc[UR36][R14.64+0xc], R35 ;  /* 0x00000c230e007986 */ /* 0x0085e8000c101924 */
[----:B----4-:R2:W-:Y:S02]  /*1c40*/  STG.E desc[UR36][R16.64+0xc], R13 ;  /* 0x00000c0d10007986 */ /* 0x0105e4000c101924 */
.L_x_11:
[----:B------:R-:W-:Y:S05]  /*1c50*/  BRA.U !UP1, `(.L_x_7) ;  /* 0x0000000109607547 */ /* 0x000fea000b800000 */
[----:B-123--:R-:W-:Y:S01]  /*1c60*/  IMAD R15, R5, R11, R18 ;  /* 0x0000000b050f7224 */ /* 0x00efe200078e0212 */
[----:B------:R-:W-:-:S03]  /*1c70*/  IADD3 R17, PT, PT, R9, R18, RZ ;  /* 0x0000001209117210 */ /* 0x000fc60007ffe0ff */
[----:B------:R-:W-:-:S04]  /*1c80*/  IMAD.WIDE R14, R15, 0x4, R26 ;  /* 0x000000040f0e7825 */ /* 0x000fc800078e021a */
[----:B------:R-:W-:Y:S01]  /*1c90*/  IMAD.WIDE.U32 R16, R17, 0x4, R26 ;  /* 0x0000000411107825 */ /* 0x000fe200078e001a */
[----:B------:R-:W2:Y:S04]  /*1ca0*/  LDG.E R5, desc[UR36][R14.64] ;  /* 0x000000240e057981 */ /* 0x000ea8000c1e1900 */
[----:B------:R-:W3:Y:S01]  /*1cb0*/  LDG.E R3, desc[UR36][R16.64] ;  /* 0x0000002410037981 */ /* 0x000ee2000c1e1900 */
[----:B------:R-:W-:-:S03]  /*1cc0*/  UISETP.NE.AND UP0, UPT, UR12, 0x1, UPT ;  /* 0x000000010c00788c */ /* 0x000fc6000bf05270 */
[----:B--2---:R0:W-:Y:S04]  /*1cd0*/  STG.E desc[UR36][R16.64], R5 ;  /* 0x0000000510007986 */ /* 0x0041e8000c101924 */
[----:B---3--:R0:W-:Y:S02]  /*1ce0*/  STG.E desc[UR36][R14.64], R3 ;  /* 0x000000030e007986 */ /* 0x0081e4000c101924 */
[----:B------:R-:W-:Y:S05]  /*1cf0*/  BRA.U !UP0, `(.L_x_7) ;  /* 0x0000000108387547 */ /* 0x000fea000b800000 */
[----:B0-----:R-:W-:-:S05]  /*1d00*/  IADD3 R3, P0, PT, R9, R18, RZ ;  /* 0x0000001209037210 */ /* 0x001fca0007f1e0ff */
[----:B------:R-:W-:Y:S01]  /*1d10*/  IMAD.X R5, RZ, RZ, RZ, P0 ;  /* 0x000000ffff057224 */ /* 0x000fe200000e06ff */
[----:B------:R-:W-:-:S04]  /*1d20*/  LEA R16, P0, R3, R26, 0x2 ;  /* 0x0000001a03107211 */ /* 0x000fc800078010ff */
[----:B------:R-:W-:Y:S02]  /*1d30*/  LEA.HI.X R17, R3, R27, R5, 0x2, P0 ;  /* 0x0000001b03117211 */ /* 0x000fe400000f1405 */
[----:B------:R-:W2:Y:S04]  /*1d40*/  LDG.E R5, desc[UR36][R14.64+0x4] ;  /* 0x000004240e057981 */ /* 0x000ea8000c1e1900 */
[----:B------:R-:W3:Y:S01]  /*1d50*/  LDG.E R3, desc[UR36][R16.64+0x4] ;  /* 0x0000042410037981 */ /* 0x000ee2000c1e1900 */
[----:B------:R-:W-:-:S03]  /*1d60*/  UISETP.NE.AND UP0, UPT, UR12, 0x2, UPT ;  /* 0x000000020c00788c */ /* 0x000fc6000bf05270 */
[----:B--2---:R4:W-:Y:S04]  /*1d70*/  STG.E desc[UR36][R16.64+0x4], R5 ;  /* 0x0000040510007986 */ /* 0x0049e8000c101924 */
[----:B---3--:R4:W-:Y:S02]  /*1d80*/  STG.E desc[UR36][R14.64+0x4], R3 ;  /* 0x000004030e007986 */ /* 0x0089e4000c101924 */
[----:B------:R-:W-:Y:S05]  /*1d90*/  BRA.U !UP0, `(.L_x_7) ;  /* 0x0000000108107547 */ /* 0x000fea000b800000 */
[----:B----4-:R-:W2:Y:S04]  /*1da0*/  LDG.E R5, desc[UR36][R14.64+0x8] ;  /* 0x000008240e057981 */ /* 0x010ea8000c1e1900 */
[----:B------:R-:W3:Y:S04]  /*1db0*/  LDG.E R3, desc[UR36][R16.64+0x8] ;  /* 0x0000082410037981 */ /* 0x000ee8000c1e1900 */
[----:B--2---:R0:W-:Y:S04]  /*1dc0*/  STG.E desc[UR36][R16.64+0x8], R5 ;  /* 0x0000080510007986 */ /* 0x0041e8000c101924 */
[----:B---3--:R0:W-:Y:S02]  /*1dd0*/  STG.E desc[UR36][R14.64+0x8], R3 ;  /* 0x000008030e007986 */ /* 0x0081e4000c101924 */
.L_x_7:
[----:B-123--:R-:W-:Y:S01]  /*1de0*/  LOP3.LUT R23, R30, 0xfffffff8, RZ, 0xc0, !PT ;  /* 0xfffffff81e177812 */ /* 0x00efe200078ec0ff */
[----:B0---4-:R-:W-:-:S07]  /*1df0*/  IMAD.MOV.U32 R5, RZ, RZ, R7 ;  /* 0x000000ffff057224 */ /* 0x011fce00078e0007 */
.L_x_18:
[----:B0-23--:R-:W0:Y:S01]  /*1e00*/  LDC R18, c[0x0][0x388] ;  /* 0x0000e200ff127b82 */ /* 0x00de220000000800 */
[----:B-1----:R-:W2:Y:S01]  /*1e10*/  LDG.E R20, desc[UR36][R28.64] ;  /* 0x000000241c147981 */ /* 0x002ea2000c1e1900 */
[----:B0-----:R-:W-:-:S05]  /*1e20*/  IMAD R11, R5, R18, RZ ;  /* 0x00000012050b7224 */ /* 0x001fca00078e02ff */
[----:B------:R-:W-:-:S05]  /*1e30*/  IADD3 R17, PT, PT, R11, R0, RZ ;  /* 0x000000000b117210 */ /* 0x000fca0007ffe0ff */
[----:B------:R-:W-:-:S05]  /*1e40*/  IMAD.WIDE.U32 R16, R17, 0x4, R26 ;  /* 0x0000000411107825 */ /* 0x000fca00078e001a */
[----:B------:R-:W3:Y:S01]  /*1e50*/  LDG.E R3, desc[UR36][R16.64] ;  /* 0x0000002410037981 */ /* 0x000ee2000c1e1900 */
[----:B------:R-:W-:Y:S01]  /*1e60*/  VIADD R5, R5, 0x1 ;  /* 0x0000000105057836 */ /* 0x000fe20000000000 */
[----:B------:R-:W-:-:S04]  /*1e70*/  ISETP.GE.U32.AND P3, PT, R4, 0x7, PT ;  /* 0x000000070400780c */ /* 0x000fc80003f66070 */
[----:B------:R-:W-:Y:S01]  /*1e80*/  ISETP.NE.AND P2, PT, R5, R18, PT ;  /* 0x000000120500720c */ /* 0x000fe20003f45270 */
[----:B--2---:R-:W0:Y:S02]  /*1e90*/  MUFU.RCP R13, R20 ;  /* 0x00000014000d7308 */ /* 0x004e240000001000 */
[----:B0-----:R-:W-:-:S04]  /*1ea0*/  FFMA R14, -R20, R13, 1 ;  /* 0x3f800000140e7423 */ /* 0x001fc8000000010d */
[----:B------:R-:W-:Y:S02]  /*1eb0*/  FFMA R14, R13, R14, R13 ;  /* 0x0000000e0d0e7223 */ /* 0x000fe4000000000d */
[----:B---3--:R-:W0:Y:S02]  /*1ec0*/  FCHK P0, R3, R20 ;  /* 0x0000001403007302 */ /* 0x008e240000000000 */
[----:B------:R-:W-:-:S04]  /*1ed0*/  FFMA R13, R3, R14, RZ ;  /* 0x0000000e030d7223 */ /* 0x000fc800000000ff */
[----:B------:R-:W-:-:S04]  /*1ee0*/  FFMA R15, -R20, R13, R3 ;  /* 0x0000000d140f7223 */ /* 0x000fc80000000103 */
[----:B------:R-:W-:Y:S01]  /*1ef0*/  FFMA R13, R14, R15, R13 ;  /* 0x0000000f0e0d7223 */ /* 0x000fe2000000000d */
[----:B0-----:R-:W-:Y:S06]  /*1f00*/  @!P0 BRA `(.L_x_12) ;  /* 0x00000000000c8947 */ /* 0x001fec0003800000 */
[----:B------:R-:W-:-:S07]  /*1f10*/  MOV R18, 0x1f30 ;  /* 0x00001f3000127802 */ /* 0x000fce0000000f00 */
[----:B------:R-:W-:Y:S05]  /*1f20*/  CALL.REL.NOINC `($__internal_0_$__cuda_sm3x_div_rn_noftz_f32_slowpath) ;  /* 0x0000000800887944 */ /* 0x000fea0003c00000 */
[----:B------:R-:W-:-:S07]  /*1f30*/  IMAD.MOV.U32 R13, RZ, RZ, R3 ;  /* 0x000000ffff0d7224 */ /* 0x000fce00078e0003 */
.L_x_12:
[----:B------:R0:W-:Y:S01]  /*1f40*/  STG.E desc[UR36][R16.64], R13 ;  /* 0x0000000d10007986 */ /* 0x0001e2000c101924 */
[----:B------:R-:W-:Y:S02]  /*1f50*/  LOP3.LUT P1, RZ, R30, 0x7, RZ, 0xc0, !PT ;  /* 0x000000071eff7812 */ /* 0x000fe4000782c0ff */
[----:B------:R-:W-:Y:S01]  /*1f60*/  MOV R22, R7 ;  /* 0x0000000700167202 */ /* 0x000fe20000000f00 */
[----:B------:R-:W-:Y:S10]  /*1f70*/  @!P3 BRA `(.L_x_13) ;  /* 0x0000000000c8b947 */ /* 0x000ff40003800000 */
[----:B------:R-:W-:Y:S01]  /*1f80*/  IMAD.MOV.U32 R22, RZ, RZ, R7 ;  /* 0x000000ffff167224 */ /* 0x000fe200078e0007 */
[----:B------:R-:W-:-:S06]  /*1f90*/  UMOV UR4, URZ ;  /* 0x000000ff00047c82 */ /* 0x000fcc0008000000 */
.L_x_14:
[----:B---3--:R-:W-:Y:S01]  /*1fa0*/  IADD3 R19, PT, PT, R11, R22, RZ ;  /* 0x000000160b137210 */ /* 0x008fe20007ffe0ff */
[----:B------:R-:W-:Y:S01]  /*1fb0*/  IMAD.IADD R15, R9, 0x1, R22 ;  /* 0x00000001090f7824 */ /* 0x000fe200078e0216 */
[----:B------:R-:W2:Y:S03]  /*1fc0*/  LDG.E R3, desc[UR36][R16.64] ;  /* 0x0000002410037981 */ /* 0x000ea6000c1e1900 */
[----:B------:R-:W-:-:S04]  /*1fd0*/  IMAD.WIDE.U32 R14, R15, 0x4, R26 ;  /* 0x000000040f0e7825 */ /* 0x000fc800078e001a */
[----:B------:R-:W-:Y:S01]  /*1fe0*/  IMAD.WIDE.U32 R18, R19, 0x4, R26 ;  /* 0x0000000413127825 */ /* 0x000fe200078e001a */
[----:B------:R-:W2:Y:S04]  /*1ff0*/  LDG.E R20, desc[UR36][R14.64] ;  /* 0x000000240e147981 */ /* 0x000ea8000c1e1900 */
[----:B------:R-:W2:Y:S04]  /*2000*/  LDG.E R24, desc[UR36][R18.64] ;  /* 0x0000002412187981 */ /* 0x000ea8000c1e1900 */
[----:B------:R-:W3:Y:S01]  /*2010*/  LDG.E R25, desc[UR36][R18.64+0x8] ;  /* 0x0000082412197981 */ /* 0x000ee2000c1e1900 */
[----:B--2---:R-:W-:-:S03]  /*2020*/  FFMA R3, -R3, R20, R24 ;  /* 0x0000001403037223 */ /* 0x004fc60000000118 */
[----:B------:R-:W2:Y:S04]  /*2030*/  LDG.E R24, desc[UR36][R18.64+0x4] ;  /* 0x0000042412187981 */ /* 0x000ea8000c1e1900 */
[----:B------:R1:W-:Y:S04]  /*2040*/  STG.E desc[UR36][R18.64], R3 ;  /* 0x0000000312007986 */ /* 0x0003e8000c101924 */
[----:B0-----:R-:W2:Y:S04]  /*2050*/  LDG.E R13, desc[UR36][R16.64] ;  /* 0x00000024100d7981 */ /* 0x001ea8000c1e1900 */
[----:B------:R-:W2:Y:S02]  /*2060*/  LDG.E R20, desc[UR36][R14.64+0x4] ;  /* 0x000004240e147981 */ /* 0x000ea4000c1e1900 */
[----:B--2---:R-:W-:-:S02]  /*2070*/  FFMA R13, -R13, R20, R24 ;  /* 0x000000140d0d7223 */ /* 0x004fc40000000118 */
[----:B------:R-:W2:Y:S04]  /*2080*/  LDG.E R24, desc[UR36][R18.64+0xc] ;  /* 0x00000c2412187981 */ /* 0x000ea8000c1e1900 */
[----:B------:R0:W-:Y:S04]  /*2090*/  STG.E desc[UR36][R18.64+0x4], R13 ;  /* 0x0000040d12007986 */ /* 0x0001e8000c101924 */
[----:B------:R-:W3:Y:S04]  /*20a0*/  LDG.E R20, desc[UR36][R16.64] ;  /* 0x0000002410147981 */ /* 0x000ee8000c1e1900 */
[----:B------:R-:W3:Y:S02]  /*20b0*/  LDG.E R21, desc[UR36][R14.64+0x8] ;  /* 0x000008240e157981 */ /* 0x000ee4000c1e1900 */
[----:B---3--:R-:W-:-:S02]  /*20c0*/  FFMA R21, -R20, R21, R25 ;  /* 0x0000001514157223 */ /* 0x008fc40000000119 */
[----:B------:R-:W3:Y:S04]  /*20d0*/  LDG.E R25, desc[UR36][R18.64+0x14] ;  /* 0x0000142412197981 */ /* 0x000ee8000c1e1900 */
[----:B------:R4:W-:Y:S04]  /*20e0*/  STG.E desc[UR36][R18.64+0x8], R21 ;  /* 0x0000081512007986 */ /* 0x0009e8000c101924 */
[----:B-1----:R-:W2:Y:S04]  /*20f0*/  LDG.E R3, desc[UR36][R16.64] ;  /* 0x0000002410037981 */ /* 0x002ea8000c1e1900 */
[----:B------:R-:W2:Y:S02]  /*2100*/  LDG.E R20, desc[UR36][R14.64+0xc] ;  /* 0x00000c240e147981 */ /* 0x000ea4000c1e1900 */
[----:B--2---:R-:W-:-:S02]  /*2110*/  FFMA R3, -R3, R20, R24 ;  /* 0x0000001403037223 */ /* 0x004fc40000000118 */
        /* <DEDUP_REMOVED lines=8> */
[----:B----4-:R-:W3:Y:S02]  /*21a0*/  LDG.E R21, desc[UR36][R14.64+0x14] ;  /* 0x000014240e157981 */ /* 0x010ee4000c1e1900 */
[----:B---3--:R-:W-:-:S05]  /*21b0*/  FFMA R21, -R20, R21, R25 ;  /* 0x0000001514157223 */ /* 0x008fca0000000119 */
[----:B------:R3:W-:Y:S04]  /*21c0*/  STG.E desc[UR36][R18.64+0x14], R21 ;  /* 0x0000141512007986 */ /* 0x0007e8000c101924 */
[----:B-1----:R-:W2:Y:S04]  /*21d0*/  LDG.E R3, desc[UR36][R16.64] ;  /* 0x0000002410037981 */ /* 0x002ea8000c1e1900 */
[----:B------:R-:W2:Y:S02]  /*21e0*/  LDG.E R20, desc[UR36][R14.64+0x18] ;  /* 0x000018240e147981 */ /* 0x000ea4000c1e1900 */
[----:B--2---:R-:W-:-:S02]  /*21f0*/  FFMA R3, -R3, R20, R24 ;  /* 0x0000001403037223 */ /* 0x004fc40000000118 */
[----:B------:R-:W2:Y:S04]  /*2200*/  LDG.E R24, desc[UR36][R18.64+0x1c] ;  /* 0x00001c2412187981 */ /* 0x000ea8000c1e1900 */
[----:B------:R3:W-:Y:S04]  /*2210*/  STG.E desc[UR36][R18.64+0x18], R3 ;  /* 0x0000180312007986 */ /* 0x0007e8000c101924 */
[----:B------:R-:W2:Y:S04]  /*2220*/  LDG.E R20, desc[UR36][R14.64+0x1c] ;  /* 0x00001c240e147981 */ /* 0x000ea8000c1e1900 */
[----:B0-----:R-:W2:Y:S01]  /*2230*/  LDG.E R13, desc[UR36][R16.64] ;  /* 0x00000024100d7981 */ /* 0x001ea2000c1e1900 */
[----:B------:R-:W-:-:S06]  /*2240*/  UIADD3 UR4, UPT, UPT, UR4, 0x8, URZ ;  /* 0x0000000804047890 */ /* 0x000fcc000fffe0ff */
[----:B------:R-:W-:Y:S01]  /*2250*/  ISETP.NE.AND P0, PT, R23, UR4, PT ;  /* 0x0000000417007c0c */ /* 0x000fe2000bf05270 */
[----:B------:R-:W-:Y:S02]  /*2260*/  VIADD R22, R22, 0x8 ;  /* 0x0000000816167836 */ /* 0x000fe40000000000 */
[----:B--2---:R-:W-:-:S05]  /*2270*/  FFMA R13, -R13, R20, R24 ;  /* 0x000000140d0d7223 */ /* 0x004fca0000000118 */
[----:B------:R3:W-:Y:S05]  /*2280*/  STG.E desc[UR36][R18.64+0x1c], R13 ;  /* 0x00001c0d12007986 */ /* 0x0007ea000c101924 */
[----:B------:R-:W-:Y:S05]  /*2290*/  @P0 BRA `(.L_x_14) ;  /* 0xfffffffc00400947 */ /* 0x000fea000383ffff */
.L_x_13:
[----:B------:R-:W-:Y:S05]  /*22a0*/  @!P1 BRA `(.L_x_15) ;  /* 0x00000004003c9947 */ /* 0x000fea0003800000 */
[----:B------:R-:W-:Y:S02]  /*22b0*/  ISETP.GE.U32.AND P1, PT, R31, 0x3, PT ;  /* 0x000000031f00780c */ /* 0x000fe40003f26070 */
[----:B---3--:R-:W-:-:S05]  /*22c0*/  LOP3.LUT R3, RZ, R8, RZ, 0x33, !PT ;  /* 0x00000008ff037212 */ /* 0x008fca00078e33ff */
[----:B------:R-:W-:-:S05]  /*22d0*/  IMAD.IADD R3, R12, 0x1, R3 ;  /* 0x000000010c037824 */ /* 0x000fca00078e0203 */
[----:B------:R-:W-:Y:S01]  /*22e0*/  LOP3.LUT P0, RZ, R3, 0x3, RZ, 0xc0, !PT ;  /* 0x0000000303ff7812 */ /* 0x000fe2000780c0ff */
[----:B------:R-:W-:-:S12]  /*22f0*/  @!P1 BRA `(.L_x_16) ;  /* 0x0000000000849947 */ /* 0x000fd80003800000 */
[----:B------:R-:W-:Y:S01]  /*2300*/  IADD3 R25, PT, PT, R9, R22, RZ ;  /* 0x0000001609197210 */ /* 0x000fe20007ffe0ff */
[----:B------:R-:W-:Y:S01]  /*2310*/  IMAD.IADD R15, R22, 0x1, R11 ;  /* 0x00000001160f7824 */ /* 0x000fe200078e020b */
[----:B------:R-:W2:Y:S03]  /*2320*/  LDG.E R3, desc[UR36][R16.64] ;  /* 0x0000002410037981 */ /* 0x000ea6000c1e1900 */
[----:B------:R-:W-:-:S04]  /*2330*/  IMAD.WIDE.U32 R24, R25, 0x4, R26 ;  /* 0x0000000419187825 */ /* 0x000fc800078e001a */
[----:B------:R-:W-:Y:S02]  /*2340*/  IMAD.WIDE.U32 R14, R15, 0x4, R26 ;  /* 0x000000040f0e7825 */ /* 0x000fe400078e001a */
[----:B------:R-:W2:Y:S04]  /*2350*/  LDG.E R24, desc[UR36][R24.64] ;  /* 0x0000002418187981 */ /* 0x000ea8000c1e1900 */
[----:B------:R-:W2:Y:S01]  /*2360*/  LDG.E R32, desc[UR36][R14.64] ;  /* 0x000000240e207981 */ /* 0x000ea2000c1e1900 */
[----:B------:R-:W-:Y:S02]  /*2370*/  IADD3 R19, P1, PT, R9, R22, RZ ;  /* 0x0000001609137210 */ /* 0x000fe40007f3e0ff */
[----:B0-----:R-:W-:-:S03]  /*2380*/  IADD3 R13, P3, PT, R22, R11, RZ ;  /* 0x0000000b160d7210 */ /* 0x001fc60007f7e0ff */
[----:B------:R-:W-:Y:S01]  /*2390*/  IMAD.X R33, RZ, RZ, RZ, P1 ;  /* 0x000000ffff217224 */ /* 0x000fe200008e06ff */
[----:B------:R-:W-:Y:S02]  /*23a0*/  IADD3.X R21, PT, PT, RZ, RZ, RZ, P3, !PT ;  /* 0x000000ffff157210 */ /* 0x000fe40001ffe4ff */
[-C--:B------:R-:W-:Y:S02]  /*23b0*/  LEA R18, P1, R19, R26.reuse, 0x2 ;  /* 0x0000001a13127211 */ /* 0x080fe400078210ff */
[----:B------:R-:W-:Y:S02]  /*23c0*/  LEA R20, P3, R13, R26, 0x2 ;  /* 0x0000001a0d147211 */ /* 0x000fe400078610ff */
[-C--:B------:R-:W-:Y:S02]  /*23d0*/  LEA.HI.X R19, R19, R27.reuse, R33, 0x2, P1 ;  /* 0x0000001b13137211 */ /* 0x080fe400008f1421 */
[----:B------:R-:W-:Y:S01]  /*23e0*/  LEA.HI.X R21, R13, R27, R21, 0x2, P3 ;  /* 0x0000001b0d157211 */ /* 0x000fe200018f1415 */
[----:B--2---:R-:W-:-:S05]  /*23f0*/  FFMA R3, -R3, R24, R32 ;  /* 0x0000001803037223 */ /* 0x004fca0000000120 */
[----:B------:R0:W-:Y:S04]  /*2400*/  STG.E desc[UR36][R14.64], R3 ;  /* 0x000000030e007986 */ /* 0x0001e8000c101924 */
[----:B------:R-:W2:Y:S04]  /*2410*/  LDG.E R13, desc[UR36][R16.64] ;  /* 0x00000024100d7981 */ /* 0x000ea8000c1e1900 */
[----:B------:R-:W2:Y:S04]  /*2420*/  LDG.E R24, desc[UR36][R18.64+0x4] ;  /* 0x0000042412187981 */ /* 0x000ea8000c1e1900 */
[----:B------:R-:W2:Y:S04]  /*2430*/  LDG.E R32, desc[UR36][R20.64+0x4] ;  /* 0x0000042414207981 */ /* 0x000ea8000c1e1900 */
[----:B------:R-:W3:Y:S01]  /*2440*/  LDG.E R33, desc[UR36][R20.64+0x8] ;  /* 0x0000082414217981 */ /* 0x000ee2000c1e1900 */
[----:B--2---:R-:W-:-:S05]  /*2450*/  FFMA R13, -R13, R24, R32 ;  /* 0x000000180d0d7223 */ /* 0x004fca0000000120 */
[----:B------:R1:W-:Y:S04]  /*2460*/  STG.E desc[UR36][R20.64+0x4], R13 ;  /* 0x0000040d14007986 */ /* 0x0003e8000c101924 */
[----:B------:R-:W3:Y:S04]  /*2470*/  LDG.E R24, desc[UR36][R16.64] ;  /* 0x0000002410187981 */ /* 0x000ee8000c1e1900 */
[----:B------:R-:W3:Y:S02]  /*2480*/  LDG.E R25, desc[UR36][R18.64+0x8] ;  /* 0x0000082412197981 */ /* 0x000ee4000c1e1900 */
[----:B---3--:R-:W-:-:S02]  /*2490*/  FFMA R25, -R24, R25, R33 ;  /* 0x0000001918197223 */ /* 0x008fc40000000121 */
[----:B------:R-:W2:Y:S04]  /*24a0*/  LDG.E R24, desc[UR36][R20.64+0xc] ;  /* 0x00000c2414187981 */ /* 0x000ea8000c1e1900 */
[----:B------:R1:W-:Y:S04]  /*24b0*/  STG.E desc[UR36][R20.64+0x8], R25 ;  /* 0x0000081914007986 */ /* 0x0003e8000c101924 */
[----:B0-----:R-:W2:Y:S04]  /*24c0*/  LDG.E R14, desc[UR36][R18.64+0xc] ;  /* 0x00000c24120e7981 */ /* 0x001ea8000c1e1900 */
[----:B------:R-:W2:Y:S01]  /*24d0*/  LDG.E R3, desc[UR36][R16.64] ;  /* 0x0000002410037981 */ /* 0x000ea2000c1e1900 */
[----:B------:R-:W-:-:S02]  /*24e0*/  VIADD R22, R22, 0x4 ;  /* 0x0000000416167836 */ /* 0x000fc40000000000 */
[----:B--2---:R-:W-:-:S05]  /*24f0*/  FFMA R3, -R3, R14, R24 ;  /* 0x0000000e03037223 */ /* 0x004fca0000000118 */
[----:B------:R1:W-:Y:S02]  /*2500*/  STG.E desc[UR36][R20.64+0xc], R3 ;  /* 0x00000c0314007986 */ /* 0x0003e4000c101924 */
.L_x_16:
[----:B------:R-:W-:Y:S05]  /*2510*/  @!P0 BRA `(.L_x_15) ;  /* 0x0000000000a08947 */ /* 0x000fea0003800000 */
[----:B-1----:R-:W-:-:S05]  /*2520*/  LOP3.LUT R3, R10, 0x3, RZ, 0x3c, !PT ;  /* 0x000000030a037812 */ /* 0x002fca00078e3cff */
[----:B------:R-:W-:-:S05]  /*2530*/  IMAD.IADD R3, R12, 0x1, R3 ;  /* 0x000000010c037824 */ /* 0x000fca00078e0203 */
[C---:B0-----:R-:W-:Y:S02]  /*2540*/  LOP3.LUT R13, R3.reuse, 0x3, RZ, 0xc0, !PT ;  /* 0x00000003030d7812 */ /* 0x041fe400078ec0ff */
[----:B------:R-:W-:Y:S02]  /*2550*/  LOP3.LUT R3, R3, 0x1, RZ, 0xc0, !PT ;  /* 0x0000000103037812 */ /* 0x000fe400078ec0ff */
[----:B------:R-:W-:Y:S02]  /*2560*/  ISETP.NE.AND P0, PT, R13, 0x1, PT ;  /* 0x000000010d00780c */ /* 0x000fe40003f05270 */
[----:B------:R-:W-:-:S11]  /*2570*/  ISETP.NE.U32.AND P1, PT, R3, 0x1, PT ;  /* 0x000000010300780c */ /* 0x000fd60003f25070 */
[----:B------:R-:W-:Y:S05]  /*2580*/  @!P0 BRA `(.L_x_17) ;  /* 0x00000000005c8947 */ /* 0x000fea0003800000 */
        /* <DEDUP_REMOVED lines=8> */
[----:B------:R-:W-:-:S03]  /*2610*/  IADD3 R21, P3, PT, R22, R11, RZ ;  /* 0x0000000b16157210 */ /* 0x000fc60007f7e0ff */
        /* <DEDUP_REMOVED lines=10> */
[----:B------:R-:W2:Y:S01]  /*26c0*/  LDG.E R24, desc[UR36][R20.64+0x4] ;  /* 0x0000042414187981 */ /* 0x000ea2000c1e1900 */
[----:B------:R-:W-:-:S02]  /*26d0*/  VIADD R22, R22, 0x2 ;  /* 0x0000000216167836 */ /* 0x000fc40000000000 */
[----:B--2---:R-:W-:-:S05]  /*26e0*/  FFMA R13, -R13, R18, R24 ;  /* 0x000000120d0d7223 */ /* 0x004fca0000000118 */
[----:B------:R0:W-:Y:S02]  /*26f0*/  STG.E desc[UR36][R20.64+0x4], R13 ;  /* 0x0000040d14007986 */ /* 0x0001e4000c101924 */
.L_x_17:
[----:B------:R-:W-:Y:S05]  /*2700*/  @P1 BRA `(.L_x_15) ;  /* 0x0000000000241947 */ /* 0x000fea0003800000 */
[----:B0-----:R-:W-:Y:S01]  /*2710*/  IMAD.IADD R15, R9, 0x1, R22 ;  /* 0x00000001090f7824 */ /* 0x001fe200078e0216 */
[----:B------:R-:W-:Y:S01]  /*2720*/  IADD3 R19, PT, PT, R11, R22, RZ ;  /* 0x000000160b137210 */ /* 0x000fe20007ffe0ff */
[----:B------:R-:W2:Y:S02]  /*2730*/  LDG.E R16, desc[UR36][R16.64] ;  /* 0x0000002410107981 */ /* 0x000ea4000c1e1900 */
[----:B------:R-:W-:-:S04]  /*2740*/  IMAD.WIDE.U32 R14, R15, 0x4, R26 ;  /* 0x000000040f0e7825 */ /* 0x000fc800078e001a */
[----:B------:R-:W-:Y:S02]  /*2750*/  IMAD.WIDE.U32 R18, R19, 0x4, R26 ;  /* 0x0000000413127825 */ /* 0x000fe400078e001a */
[----:B------:R-:W2:Y:S04]  /*2760*/  LDG.E R15, desc[UR36][R14.64] ;  /* 0x000000240e0f7981 */ /* 0x000ea8000c1e1900 */
[----:B------:R-:W2:Y:S02]  /*2770*/  LDG.E R3, desc[UR36][R18.64] ;  /* 0x0000002412037981 */ /* 0x000ea4000c1e1900 */
[----:B--2---:R-:W-:-:S05]  /*2780*/  FFMA R3, -R16, R15, R3 ;  /* 0x0000000f10037223 */ /* 0x004fca0000000103 */
[----:B------:R2:W-:Y:S02]  /*2790*/  STG.E desc[UR36][R18.64], R3 ;  /* 0x0000000312007986 */ /* 0x0005e4000c101924 */
.L_x_15:
[----:B------:R-:W-:Y:S05]  /*27a0*/  @P2 BRA `(.L_x_18) ;  /* 0xfffffff400942947 */ /* 0x000fea000383ffff */
[----:B------:R-:W-:Y:S01]  /*27b0*/  ISETP.NE.AND P0, PT, R7, UR6, PT ;  /* 0x0000000607007c0c */ /* 0x000fe2000bf05270 */
[----:B------:R-:W-:Y:S01]  /*27c0*/  VIADD R6, R6, 0x1 ;  /* 0x0000000106067836 */ /* 0x000fe20000000000 */
[----:B------:R-:W-:Y:S01]  /*27d0*/  IADD3 R10, PT, PT, R10, 0x1, RZ ;  /* 0x000000010a0a7810 */ /* 0x000fe20007ffe0ff */
[----:B------:R-:W-:Y:S02]  /*27e0*/  VIADD R8, R8, 0x1 ;  /* 0x0000000108087836 */ /* 0x000fe40000000000 */
[----:B------:R-:W-:-:S08]  /*27f0*/  IMAD.MOV.U32 R0, RZ, RZ, R7 ;  /* 0x000000ffff007224 */ /* 0x000fd000078e0007 */
[----:B------:R-:W-:Y:S05]  /*2800*/  @P0 BRA `(.L_x_19) ;  /* 0xffffffd800740947 */ /* 0x000fea000383ffff */
.L_x_0:
[----:B------:R-:W4:Y:S01]  /*2810*/  S2UR UR4, SR_CLOCKLO ;  /* 0x00000000000479c3 */ /* 0x000f220000005000 */
[----:B------:R-:W-:Y:S01]  /*2820*/  NOP ;  /* 0x0000000000007918 */ /* 0x000fe20000000000 */
[----:B----4-:R-:W-:-:S06]  /*2830*/  UIADD3 UR4, UPT, UPT, -UR5, UR4, URZ ;  /* 0x0000000405047290 */ /* 0x010fcc000fffe1ff */
[----:B------:R-:W-:Y:S01]  /*2840*/  IMAD.U32 R7, RZ, RZ, UR4 ;  /* 0x00000004ff077e24 */ /* 0x000fe2000f8e00ff */
[----:B------:R-:W-:Y:S06]  /*2850*/  BRA `(.L_x_20) ;  /* 0x00000000002c7947 */ /* 0x000fec0003800000 */
.L_x_6:
[----:B------:R-:W-:Y:S01]  /*2860*/  MOV R3, 0x0 ;  /* 0x0000000000037802 */ /* 0x000fe20000000f00 */
[----:B------:R0:W-:Y:S01]  /*2870*/  STL [R1], R0 ;  /* 0x0000000001007387 */ /* 0x0001e20000100800 */
[----:B------:R-:W1:Y:S01]  /*2880*/  LDCU.64 UR4, c[0x4][0x8] ;  /* 0x01000100ff0477ac */ /* 0x000e620008000a00 */
[----:B------:R-:W-:Y:S01]  /*2890*/  IMAD.U32 R6, RZ, RZ, UR7 ;  /* 0x00000007ff067e24 */ /* 0x000fe2000f8e00ff */
[----:B------:R0:W2:Y:S01]  /*28a0*/  LDC.64 R8, c[0x4][R3] ;  /* 0x0100000003087b82 */ /* 0x0000a20000000a00 */
[----:B------:R-:W-:Y:S02]  /*28b0*/  MOV R7, UR8 ;  /* 0x0000000800077c02 */ /* 0x000fe40008000f00 */
[----:B-1----:R-:W-:Y:S01]  /*28c0*/  MOV R4, UR4 ;  /* 0x0000000400047c02 */ /* 0x002fe20008000f00 */
[----:B0-----:R-:W-:-:S07]  /*28d0*/  IMAD.U32 R5, RZ, RZ, UR5 ;  /* 0x00000005ff057e24 */ /* 0x001fce000f8e00ff */
[----:B------:R-:W-:-:S07]  /*28e0*/  LEPC R20, `(.L_x_21) ;  /* 0x000000001014794e */ /* 0x000fce0000000000 */
[----:B--2---:R-:W-:Y:S05]  /*28f0*/  CALL.ABS.NOINC R8 ;  /* 0x0000000008007343 */ /* 0x004fea0003c00000 */
.L_x_21:
[----:B------:R-:W-:-:S07]  /*2900*/  IMAD.MOV.U32 R7, RZ, RZ, RZ ;  /* 0x000000ffff077224 */ /* 0x000fce00078e00ff */
.L_x_20:
[----:B------:R-:W0:Y:S02]  /*2910*/  LDC.64 R4, c[0x0][0x390] ;  /* 0x0000e400ff047b82 */ /* 0x000e240000000a00 */
[----:B0123--:R-:W-:-:S05]  /*2920*/  IMAD.WIDE.U32 R2, R2, 0x4, R4 ;  /* 0x0000000402027825 */ /* 0x00ffca00078e0004 */
[----:B------:R-:W-:Y:S01]  /*2930*/  STG.E desc[UR36][R2.64], R7 ;  /* 0x0000000702007986 */ /* 0x000fe2000c101924 */
[----:B------:R-:W-:Y:S05]  /*2940*/  EXIT ;  /* 0x000000000000794d */ /* 0x000fea0003800000 */
        .weak           $__internal_0_$__cuda_sm3x_div_rn_noftz_f32_slowpath
        .type           $__internal_0_$__cuda_sm3x_div_rn_noftz_f32_slowpath,@function
        .size           $__internal_0_$__cuda_sm3x_div_rn_noftz_f32_slowpath,(.L_x_31 - $__internal_0_$__cuda_sm3x_div_rn_noftz_f32_slowpath)
$__internal_0_$__cuda_sm3x_div_rn_noftz_f32_slowpath:
[----:B------:R-:W-:Y:S01]  /*2950*/  SHF.R.U32.HI R15, RZ, 0x17, R20 ;  /* 0x00000017ff0f7819 */ /* 0x000fe20000011614 */
[--C-:B------:R-:W-:Y:S01]  /*2960*/  IMAD.MOV.U32 R19, RZ, RZ, R3.reuse ;  /* 0x000000ffff137224 */ /* 0x100fe200078e0003 */
[----:B------:R-:W-:Y:S02]  /*2970*/  SHF.R.U32.HI R13, RZ, 0x17, R3 ;  /* 0x00000017ff0d7819 */ /* 0x000fe40000011603 */
[----:B------:R-:W-:Y:S02]  /*2980*/  LOP3.LUT R15, R15, 0xff, RZ, 0xc0, !PT ;  /* 0x000000ff0f0f7812 */ /* 0x000fe400078ec0ff */
[----:B------:R-:W-:-:S03]  /*2990*/  LOP3.LUT R24, R13, 0xff, RZ, 0xc0, !PT ;  /* 0x000000ff0d187812 */ /* 0x000fc600078ec0ff */
[----:B------:R-:W-:Y:S01]  /*29a0*/  VIADD R22, R15, 0xffffffff ;  /* 0xffffffff0f167836 */ /* 0x000fe20000000000 */
[----:B------:R-:W-:-:S04]  /*29b0*/  IADD3 R21, PT, PT, R24, -0x1, RZ ;  /* 0xffffffff18157810 */ /* 0x000fc80007ffe0ff */
[----:B------:R-:W-:-:S04]  /*29c0*/  ISETP.GT.U32.AND P0, PT, R22, 0xfd, PT ;  /* 0x000000fd1600780c */ /* 0x000fc80003f04070 */
[----:B------:R-:W-:-:S13]  /*29d0*/  ISETP.GT.U32.OR P0, PT, R21, 0xfd, P0 ;  /* 0x000000fd1500780c */ /* 0x000fda0000704470 */
[----:B------:R-:W-:Y:S01]  /*29e0*/  @!P0 IMAD.MOV.U32 R13, RZ, RZ, RZ ;  /* 0x000000ffff0d8224 */ /* 0x000fe200078e00ff */
[----:B------:R-:W-:Y:S06]  /*29f0*/  @!P0 BRA `(.L_x_22) ;  /* 0x0000000000608947 */ /* 0x000fec0003800000 */
[----:B------:R-:W-:Y:S02]  /*2a00*/  FSETP.GTU.FTZ.AND P0, PT, |R3|, +INF , PT ;  /* 0x7f8000000300780b */ /* 0x000fe40003f1c200 */
[----:B------:R-:W-:Y:S02]  /*2a10*/  FSETP.GTU.FTZ.AND P1, PT, |R20|, +INF , PT ;  /* 0x7f8000001400780b */ /* 0x000fe40003f3c200 */
[----:B------:R-:W-:Y:S02]  /*2a20*/  MOV R14, R20 ;  /* 0x00000014000e7202 */ /* 0x000fe40000000f00 */
[----:B------:R-:W-:-:S13]  /*2a30*/  PLOP3.LUT P0, PT, P0, P1, PT, 0xf8, 0x8f ;  /* 0x00000000008f781c */ /* 0x000fda0000703f70 */
[----:B------:R-:W-:Y:S05]  /*2a40*/  @P0 BRA `(.L_x_23) ;  /* 0x0000000400440947 */ /* 0x000fea0003800000 */
[----:B------:R-:W-:-:S13]  /*2a50*/  LOP3.LUT P0, RZ, R20, 0x7fffffff, R19, 0xc8, !PT ;  /* 0x7fffffff14ff7812 */ /* 0x000fda000780c813 */
[----:B------:R-:W-:Y:S05]  /*2a60*/  @!P0 BRA `(.L_x_24) ;  /* 0x0000000400348947 */ /* 0x000fea0003800000 */
[C---:B------:R-:W-:Y:S02]  /*2a70*/  FSETP.NEU.FTZ.AND P1, PT, |R3|.reuse, +INF , PT ;  /* 0x7f8000000300780b */ /* 0x040fe40003f3d200 */
[----:B------:R-:W-:Y:S02]  /*2a80*/  FSETP.NEU.FTZ.AND P4, PT, |R14|, +INF , PT ;  /* 0x7f8000000e00780b */ /* 0x000fe40003f9d200 */
[----:B------:R-:W-:-:S11]  /*2a90*/  FSETP.NEU.FTZ.AND P0, PT, |R3|, +INF , PT ;  /* 0x7f8000000300780b */ /* 0x000fd60003f1d200 */
[----:B------:R-:W-:Y:S05]  /*2aa0*/  @!P4 BRA !P1, `(.L_x_24) ;  /* 0x000000040024c947 */ /* 0x000fea0004800000 */
[----:B------:R-:W-:-:S04]  /*2ab0*/  LOP3.LUT P1, RZ, R19, 0x7fffffff, RZ, 0xc0, !PT ;  /* 0x7fffffff13ff7812 */ /* 0x000fc8000782c0ff */
[----:B------:R-:W-:-:S13]  /*2ac0*/  PLOP3.LUT P1, PT, P4, P1, PT, 0x2f, 0xf2 ;  /* 0x0000000000f2781c */ /* 0x000fda0002722577 */
[----:B------:R-:W-:Y:S05]  /*2ad0*/  @P1 BRA `(.L_x_25) ;  /* 0x0000000400101947 */ /* 0x000fea0003800000 */
[----:B------:R-:W-:-:S04]  /*2ae0*/  LOP3.LUT P1, RZ, R20, 0x7fffffff, RZ, 0xc0, !PT ;  /* 0x7fffffff14ff7812 */ /* 0x000fc8000782c0ff */
[----:B------:R-:W-:-:S13]  /*2af0*/  PLOP3.LUT P0, PT, P0, P1, PT, 0x2f, 0xf2 ;  /* 0x0000000000f2781c */ /* 0x000fda0000702577 */
[----:B------:R-:W-:Y:S05]  /*2b00*/  @P0 BRA `(.L_x_26) ;  /* 0x0000000000f80947 */ /* 0x000fea0003800000 */
[----:B------:R-:W-:Y:S02]  /*2b10*/  ISETP.GE.AND P0, PT, R21, RZ, PT ;  /* 0x000000ff1500720c */ /* 0x000fe40003f06270 */
[----:B------:R-:W-:-:S11]  /*2b20*/  ISETP.GE.AND P1, PT, R22, RZ, PT ;  /* 0x000000ff1600720c */ /* 0x000fd60003f26270 */
[----:B------:R-:W-:Y:S02]  /*2b30*/  @P0 IMAD.MOV.U32 R13, RZ, RZ, RZ ;  /* 0x000000ffff0d0224 */ /* 0x000fe400078e00ff */
[----:B------:R-:W-:Y:S01]  /*2b40*/  @!P0 FFMA R19, R3, 1.84467440737095516160e+19, RZ ;  /* 0x5f80000003138823 */ /* 0x000fe200000000ff */
[----:B------:R-:W-:Y:S02]  /*2b50*/  @!P0 IMAD.MOV.U32 R13, RZ, RZ, -0x40 ;  /* 0xffffffc0ff0d8424 */ /* 0x000fe400078e00ff */
[----:B------:R-:W-:-:S03]  /*2b60*/  @!P1 FFMA R20, R14, 1.84467440737095516160e+19, RZ ;  /* 0x5f8000000e149823 */ /* 0x000fc600000000ff */
[----:B------:R-:W-:-:S07]  /*2b70*/  @!P1 IADD3 R13, PT, PT, R13, 0x40, RZ ;  /* 0x000000400d0d9810 */ /* 0x000fce0007ffe0ff */
.L_x_22:
[----:B------:R-:W-:Y:S01]  /*2b80*/  LEA R3, R15, 0xc0800000, 0x17 ;  /* 0xc08000000f037811 */ /* 0x000fe200078eb8ff */
[----:B------:R-:W-:-:S04]  /*2b90*/  VIADD R14, R24, 0xffffff81 ;  /* 0xffffff81180e7836 */ /* 0x000fc80000000000 */
[----:B------:R-:W-:Y:S02]  /*2ba0*/  IMAD.IADD R20, R20, 0x1, -R3 ;  /* 0x0000000114147824 */ /* 0x000fe400078e0a03 */
[----:B------:R-:W-:Y:S02]  /*2bb0*/  IMAD R3, R14, -0x800000, R19 ;  /* 0xff8000000e037824 */ /* 0x000fe400078e0213 */
[----:B------:R0:W1:Y:S01]  /*2bc0*/  MUFU.RCP R21, R20 ;  /* 0x0000001400157308 */ /* 0x0000620000001000 */
[----:B------:R-:W-:Y:S01]  /*2bd0*/  FADD.FTZ R22, -R20, -RZ ;  /* 0x800000ff14167221 */ /* 0x000fe20000010100 */
[----:B0-----:R-:W-:-:S04]  /*2be0*/  IADD3 R20, PT, PT, R14, 0x7f, -R15 ;  /* 0x0000007f0e147810 */ /* 0x001fc80007ffe80f */
[----:B------:R-:W-:Y:S01]  /*2bf0*/  IADD3 R20, PT, PT, R20, R13, RZ ;  /* 0x0000000d14147210 */ /* 0x000fe20007ffe0ff */
[----:B-1----:R-:W-:-:S04]  /*2c00*/  FFMA R24, R21, R22, 1 ;  /* 0x3f80000015187423 */ /* 0x002fc80000000016 */
[----:B------:R-:W-:-:S04]  /*2c10*/  FFMA R32, R21, R24, R21 ;  /* 0x0000001815207223 */ /* 0x000fc80000000015 */
[----:B------:R-:W-:-:S04]  /*2c20*/  FFMA R19, R3, R32, RZ ;  /* 0x0000002003137223 */ /* 0x000fc800000000ff */
[----:B------:R-:W-:-:S04]  /*2c30*/  FFMA R24, R22, R19, R3 ;  /* 0x0000001316187223 */ /* 0x000fc80000000003 */
[----:B------:R-:W-:-:S04]  /*2c40*/  FFMA R19, R32, R24, R19 ;  /* 0x0000001820137223 */ /* 0x000fc80000000013 */
[----:B------:R-:W-:-:S04]  /*2c50*/  FFMA R22, R22, R19, R3 ;  /* 0x0000001316167223 */ /* 0x000fc80000000003 */
[----:B------:R-:W-:-:S05]  /*2c60*/  FFMA R3, R32, R22, R19 ;  /* 0x0000001620037223 */ /* 0x000fca0000000013 */
[----:B------:R-:W-:-:S04]  /*2c70*/  SHF.R.U32.HI R14, RZ, 0x17, R3 ;  /* 0x00000017ff0e7819 */ /* 0x000fc80000011603 */
[----:B------:R-:W-:-:S05]  /*2c80*/  LOP3.LUT R14, R14, 0xff, RZ, 0xc0, !PT ;  /* 0x000000ff0e0e7812 */ /* 0x000fca00078ec0ff */
[----:B------:R-:W-:-:S04]  /*2c90*/  IMAD.IADD R21, R14, 0x1, R20 ;  /* 0x000000010e157824 */ /* 0x000fc800078e0214 */
[----:B------:R-:W-:-:S05]  /*2ca0*/  VIADD R13, R21, 0xffffffff ;  /* 0xffffffff150d7836 */ /* 0x000fca0000000000 */
[----:B------:R-:W-:-:S13]  /*2cb0*/  ISETP.GE.U32.AND P0, PT, R13, 0xfe, PT ;  /* 0x000000fe0d00780c */ /* 0x000fda0003f06070 */
[----:B------:R-:W-:Y:S05]  /*2cc0*/  @!P0 BRA `(.L_x_27) ;  /* 0x0000000000808947 */ /* 0x000fea0003800000 */
[----:B------:R-:W-:-:S13]  /*2cd0*/  ISETP.GT.AND P0, PT, R21, 0xfe, PT ;  /* 0x000000fe1500780c */ /* 0x000fda0003f04270 */
[----:B------:R-:W-:Y:S05]  /*2ce0*/  @P0 BRA `(.L_x_28) ;  /* 0x00000000006c0947 */ /* 0x000fea0003800000 */
[----:B------:R-:W-:-:S13]  /*2cf0*/  ISETP.GE.AND P0, PT, R21, 0x1, PT ;  /* 0x000000011500780c */ /* 0x000fda0003f06270 */
[----:B------:R-:W-:Y:S05]  /*2d00*/  @P0 BRA `(.L_x_29) ;  /* 0x0000000000980947 */ /* 0x000fea0003800000 */
[----:B------:R-:W-:Y:S02]  /*2d10*/  ISETP.GE.AND P0, PT, R21, -0x18, PT ;  /* 0xffffffe81500780c */ /* 0x000fe40003f06270 */
[----:B------:R-:W-:-:S11]  /*2d20*/  LOP3.LUT R3, R3, 0x80000000, RZ, 0xc0, !PT ;  /* 0x8000000003037812 */ /* 0x000fd600078ec0ff */
[----:B------:R-:W-:Y:S05]  /*2d30*/  @!P0 BRA `(.L_x_29) ;  /* 0x00000000008c8947 */ /* 0x000fea0003800000 */
[CCC-:B------:R-:W-:Y:S01]  /*2d40*/  FFMA.RZ R13, R32.reuse, R22.reuse, R19.reuse ;  /* 0x00000016200d7223 */ /* 0x1c0fe2000000c013 */
[C---:B------:R-:W-:Y:S01]  /*2d50*/  IADD3 R20, PT, PT, R21.reuse, 0x20, RZ ;  /* 0x0000002015147810 */ /* 0x040fe20007ffe0ff */
[CCC-:B------:R-:W-:Y:S01]  /*2d60*/  FFMA.RM R14, R32.reuse, R22.reuse, R19.reuse ;  /* 0x00000016200e7223 */ /* 0x1c0fe20000004013 */
[----:B------:R-:W-:Y:S02]  /*2d70*/  ISETP.NE.AND P4, PT, R21, RZ, PT ;  /* 0x000000ff1500720c */ /* 0x000fe40003f85270 */
[----:B------:R-:W-:Y:S01]  /*2d80*/  LOP3.LUT R15, R13, 0x7fffff, RZ, 0xc0, !PT ;  /* 0x007fffff0d0f7812 */ /* 0x000fe200078ec0ff */
[----:B------:R-:W-:Y:S01]  /*2d90*/  FFMA.RP R13, R32, R22, R19 ;  /* 0x00000016200d7223 */ /* 0x000fe20000008013 */
[----:B------:R-:W-:Y:S01]  /*2da0*/  IMAD.MOV R19, RZ, RZ, -R21 ;  /* 0x000000ffff137224 */ /* 0x000fe200078e0a15 */
[----:B------:R-:W-:Y:S02]  /*2db0*/  ISETP.NE.AND P1, PT, R21, RZ, PT ;  /* 0x000000ff1500720c */ /* 0x000fe40003f25270 */
[----:B------:R-:W-:-:S02]  /*2dc0*/  LOP3.LUT R15, R15, 0x800000, RZ, 0xfc, !PT ;  /* 0x008000000f0f7812 */ /* 0x000fc400078efcff */
[----:B------:R-:W-:Y:S02]  /*2dd0*/  FSETP.NEU.FTZ.AND P0, PT, R13, R14, PT ;  /* 0x0000000e0d00720b */ /* 0x000fe40003f1d000 */
[----:B------:R-:W-:Y:S02]  /*2de0*/  SHF.L.U32 R20, R15, R20, RZ ;  /* 0x000000140f147219 */ /* 0x000fe400000006ff */
[----:B------:R-:W-:Y:S02]  /*2df0*/  SEL R14, R19, RZ, P4 ;  /* 0x000000ff130e7207 */ /* 0x000fe40002000000 */
[----:B------:R-:W-:Y:S02]  /*2e00*/  ISETP.NE.AND P1, PT, R20, RZ, P1 ;  /* 0x000000ff1400720c */ /* 0x000fe40000f25270 */
[----:B------:R-:W-:Y:S02]  /*2e10*/  SHF.R.U32.HI R14, RZ, R14, R15 ;  /* 0x0000000eff0e7219 */ /* 0x000fe4000001160f */
[----:B------:R-:W-:-:S02]  /*2e20*/  PLOP3.LUT P0, PT, P0, P1, PT, 0xf8, 0x8f ;  /* 0x00000000008f781c */ /* 0x000fc40000703f70 */
[----:B------:R-:W-:Y:S02]  /*2e30*/  SHF.R.U32.HI R20, RZ, 0x1, R14 ;  /* 0x00000001ff147819 */ /* 0x000fe4000001160e */
[----:B------:R-:W-:-:S04]  /*2e40*/  SEL R13, RZ, 0x1, !P0 ;  /* 0x00000001ff0d7807 */ /* 0x000fc80004000000 */
[----:B------:R-:W-:-:S04]  /*2e50*/  LOP3.LUT R13, R13, 0x1, R20, 0xf8, !PT ;  /* 0x000000010d0d7812 */ /* 0x000fc800078ef814 */
[----:B------:R-:W-:-:S05]  /*2e60*/  LOP3.LUT R13, R13, R14, RZ, 0xc0, !PT ;  /* 0x0000000e0d0d7212 */ /* 0x000fca00078ec0ff */
[----:B------:R-:W-:-:S05]  /*2e70*/  IMAD.IADD R20, R20, 0x1, R13 ;  /* 0x0000000114147824 */ /* 0x000fca00078e020d */
[----:B------:R-:W-:Y:S01]  /*2e80*/  LOP3.LUT R3, R20, R3, RZ, 0xfc, !PT ;  /* 0x0000000314037212 */ /* 0x000fe200078efcff */
[----:B------:R-:W-:Y:S06]  /*2e90*/  BRA `(.L_x_29) ;  /* 0x0000000000347947 */ /* 0x000fec0003800000 */
.L_x_28:
[----:B------:R-:W-:-:S04]  /*2ea0*/  LOP3.LUT R3, R3, 0x80000000, RZ, 0xc0, !PT ;  /* 0x8000000003037812 */ /* 0x000fc800078ec0ff */
[----:B------:R-:W-:Y:S01]  /*2eb0*/  LOP3.LUT R3, R3, 0x7f800000, RZ, 0xfc, !PT ;  /* 0x7f80000003037812 */ /* 0x000fe200078efcff */
[----:B------:R-:W-:Y:S06]  /*2ec0*/  BRA `(.L_x_29) ;  /* 0x0000000000287947 */ /* 0x000fec0003800000 */
.L_x_27:
[----:B------:R-:W-:Y:S01]  /*2ed0*/  LEA R3, R20, R3, 0x17 ;  /* 0x0000000314037211 */ /* 0x000fe200078eb8ff */
[----:B------:R-:W-:Y:S06]  /*2ee0*/  BRA `(.L_x_29) ;  /* 0x0000000000207947 */ /* 0x000fec0003800000 */
.L_x_26:
[----:B------:R-:W-:-:S04]  /*2ef0*/  LOP3.LUT R3, R20, 0x80000000, R19, 0x48, !PT ;  /* 0x8000000014037812 */ /* 0x000fc800078e4813 */
[----:B------:R-:W-:Y:S01]  /*2f00*/  LOP3.LUT R3, R3, 0x7f800000, RZ, 0xfc, !PT ;  /* 0x7f80000003037812 */ /* 0x000fe200078efcff */
[----:B------:R-:W-:Y:S06]  /*2f10*/  BRA `(.L_x_29) ;  /* 0x0000000000147947 */ /* 0x000fec0003800000 */
.L_x_25:
[----:B------:R-:W-:Y:S01]  /*2f20*/  LOP3.LUT R3, R20, 0x80000000, R19, 0x48, !PT ;  /* 0x8000000014037812 */ /* 0x000fe200078e4813 */
[----:B------:R-:W-:Y:S06]  /*2f30*/  BRA `(.L_x_29) ;  /* 0x00000000000c7947 */ /* 0x000fec0003800000 */
.L_x_24:
[----:B------:R-:W0:Y:S01]  /*2f40*/  MUFU.RSQ R3, -QNAN ;  /* 0xffc0000000037908 */ /* 0x000e220000001400 */
[----:B------:R-:W-:Y:S05]  /*2f50*/  BRA `(.L_x_29) ;  /* 0x0000000000047947 */ /* 0x000fea0003800000 */
.L_x_23:
[----:B------:R-:W-:-:S07]  /*2f60*/  FADD.FTZ R3, R3, R14 ;  /* 0x0000000e03037221 */ /* 0x000fce0000010000 */
.L_x_29:
[----:B------:R-:W-:-:S04]  /*2f70*/  IMAD.MOV.U32 R19, RZ, RZ, 0x0 ;  /* 0x00000000ff137424 */ /* 0x000fc800078e00ff */
[----:B0-----:R-:W-:Y:S05]  /*2f80*/  RET.REL.NODEC R18 `(_Z16lu_kernel_directPfiPj) ;  /* 0xffffffd0121c7950 */ /* 0x001fea0003c3ffff */
.L_x_30:
[----:B------:R-:W-:-:S00]  /*2f90*/  BRA `(.L_x_30) ;  /* 0xfffffffc00fc7947 */ /* 0x000fc0000383ffff */
[----:B------:R-:W-:-:S00]  /*2fa0*/  NOP ;  /* 0x0000000000007918 */ /* 0x000fc00000000000 */
        /* <DEDUP_REMOVED lines=13> */
.L_x_31:


//--------------------- .nv.global.init           --------------------------
	.section	.nv.global.init,"aw",@progbits
.nv.global.init:
	.type		$str,@object
	.size		$str,(.L_0 - $str)
$str:
        /*0000*/ 	.byte	0xe2, 0x9a, 0xa0, 0xef, 0xb8, 0x8f, 0x20, 0x5a, 0x65, 0x72, 0x6f, 0x20, 0x63, 0x6f, 0x6c, 0x75
        /*0010*/ 	.byte	0x6d, 0x6e, 0x20, 0x61, 0x74, 0x20, 0x6b, 0x20, 0x3d, 0x20, 0x25, 0x64, 0x0a, 0x00
.L_0:


//--------------------- .nv.shared.reserved.0     --------------------------
	.section	.nv.shared.reserved.0,"aw",@nobits
	.weak		__nv_reservedSMEM_offset_0_alias
	.size		__nv_reservedSMEM_offset_0_alias, 0, 64
	.other		__nv_reservedSMEM_offset_0_alias,@"STO_CUDA_RESERVED_SHARED STV_DEFAULT"
__nv_reservedSMEM_offset_0_alias:
	.zero		0
	.zero		64


//--------------------- .nv.constant0._Z16lu_kernel_directPfiPj --------------------------
	.section	.nv.constant0._Z16lu_kernel_directPfiPj,"a",@progbits
	.sectionflags	@""
	.align	4
.nv.constant0._Z16lu_kernel_directPfiPj:
	.zero		920


//--------------------- SYMBOLS --------------------------

	.type		.nv.reservedSmem.offset0,@object
	.size		.nv.reservedSmem.offset0,0x4
	.type		vprintf,@function
